//
// Generated by NVIDIA NVVM Compiler
//
// Compiler Build ID: CL-36424714
// Cuda compilation tools, release 13.0, V13.0.88
// Based on NVVM 20.0.0
//

.version 9.0
.target sm_100
.address_size 64

	// .globl	_Z23surface_redistance_stepPdPKdS1_S1_S1_S1_S1_S1_S1_S1_S1_S1_S1_iiidddi
.func  (.param .b64 func_retval0) __internal_accurate_pow
(
	.param .b64 __internal_accurate_pow_param_0
)
;

.visible .entry _Z23surface_redistance_stepPdPKdS1_S1_S1_S1_S1_S1_S1_S1_S1_S1_S1_iiidddi(
	.param .u64 .ptr .align 1 _Z23surface_redistance_stepPdPKdS1_S1_S1_S1_S1_S1_S1_S1_S1_S1_S1_iiidddi_param_0,
	.param .u64 .ptr .align 1 _Z23surface_redistance_stepPdPKdS1_S1_S1_S1_S1_S1_S1_S1_S1_S1_S1_iiidddi_param_1,
	.param .u64 .ptr .align 1 _Z23surface_redistance_stepPdPKdS1_S1_S1_S1_S1_S1_S1_S1_S1_S1_S1_iiidddi_param_2,
	.param .u64 .ptr .align 1 _Z23surface_redistance_stepPdPKdS1_S1_S1_S1_S1_S1_S1_S1_S1_S1_S1_iiidddi_param_3,
	.param .u64 .ptr .align 1 _Z23surface_redistance_stepPdPKdS1_S1_S1_S1_S1_S1_S1_S1_S1_S1_S1_iiidddi_param_4,
	.param .u64 .ptr .align 1 _Z23surface_redistance_stepPdPKdS1_S1_S1_S1_S1_S1_S1_S1_S1_S1_S1_iiidddi_param_5,
	.param .u64 .ptr .align 1 _Z23surface_redistance_stepPdPKdS1_S1_S1_S1_S1_S1_S1_S1_S1_S1_S1_iiidddi_param_6,
	.param .u64 .ptr .align 1 _Z23surface_redistance_stepPdPKdS1_S1_S1_S1_S1_S1_S1_S1_S1_S1_S1_iiidddi_param_7,
	.param .u64 .ptr .align 1 _Z23surface_redistance_stepPdPKdS1_S1_S1_S1_S1_S1_S1_S1_S1_S1_S1_iiidddi_param_8,
	.param .u64 .ptr .align 1 _Z23surface_redistance_stepPdPKdS1_S1_S1_S1_S1_S1_S1_S1_S1_S1_S1_iiidddi_param_9,
	.param .u64 .ptr .align 1 _Z23surface_redistance_stepPdPKdS1_S1_S1_S1_S1_S1_S1_S1_S1_S1_S1_iiidddi_param_10,
	.param .u64 .ptr .align 1 _Z23surface_redistance_stepPdPKdS1_S1_S1_S1_S1_S1_S1_S1_S1_S1_S1_iiidddi_param_11,
	.param .u64 .ptr .align 1 _Z23surface_redistance_stepPdPKdS1_S1_S1_S1_S1_S1_S1_S1_S1_S1_S1_iiidddi_param_12,
	.param .u32 _Z23surface_redistance_stepPdPKdS1_S1_S1_S1_S1_S1_S1_S1_S1_S1_S1_iiidddi_param_13,
	.param .u32 _Z23surface_redistance_stepPdPKdS1_S1_S1_S1_S1_S1_S1_S1_S1_S1_S1_iiidddi_param_14,
	.param .u32 _Z23surface_redistance_stepPdPKdS1_S1_S1_S1_S1_S1_S1_S1_S1_S1_S1_iiidddi_param_15,
	.param .f64 _Z23surface_redistance_stepPdPKdS1_S1_S1_S1_S1_S1_S1_S1_S1_S1_S1_iiidddi_param_16,
	.param .f64 _Z23surface_redistance_stepPdPKdS1_S1_S1_S1_S1_S1_S1_S1_S1_S1_S1_iiidddi_param_17,
	.param .f64 _Z23surface_redistance_stepPdPKdS1_S1_S1_S1_S1_S1_S1_S1_S1_S1_S1_iiidddi_param_18,
	.param .u32 _Z23surface_redistance_stepPdPKdS1_S1_S1_S1_S1_S1_S1_S1_S1_S1_S1_iiidddi_param_19
)
{
	.reg .pred 	%p<144>;
	.reg .b32 	%r<122>;
	.reg .b64 	%rd<81>;
	.reg .b64 	%fd<603>;

	ld.param.u32 	%r13, [_Z23surface_redistance_stepPdPKdS1_S1_S1_S1_S1_S1_S1_S1_S1_S1_S1_iiidddi_param_13];
	ld.param.u32 	%r16, [_Z23surface_redistance_stepPdPKdS1_S1_S1_S1_S1_S1_S1_S1_S1_S1_S1_iiidddi_param_14];
	ld.param.u32 	%r15, [_Z23surface_redistance_stepPdPKdS1_S1_S1_S1_S1_S1_S1_S1_S1_S1_S1_iiidddi_param_15];
	ld.param.f64 	%fd49, [_Z23surface_redistance_stepPdPKdS1_S1_S1_S1_S1_S1_S1_S1_S1_S1_S1_iiidddi_param_16];
	ld.param.f64 	%fd50, [_Z23surface_redistance_stepPdPKdS1_S1_S1_S1_S1_S1_S1_S1_S1_S1_S1_iiidddi_param_17];
	mov.u32 	%r17, %ctaid.x;
	mov.u32 	%r18, %ntid.x;
	mov.u32 	%r19, %tid.x;
	mad.lo.s32 	%r1, %r17, %r18, %r19;
	mov.u32 	%r20, %ctaid.y;
	mov.u32 	%r21, %ntid.y;
	mov.u32 	%r22, %tid.y;
	mad.lo.s32 	%r23, %r20, %r21, %r22;
	mov.u32 	%r24, %ctaid.z;
	mov.u32 	%r25, %ntid.z;
	mov.u32 	%r26, %tid.z;
	mad.lo.s32 	%r3, %r24, %r25, %r26;
	setp.ge.s32 	%p1, %r1, %r13;
	setp.ge.s32 	%p2, %r23, %r16;
	or.pred  	%p3, %p1, %p2;
	setp.ge.s32 	%p4, %r3, %r15;
	or.pred  	%p5, %p3, %p4;
	@%p5 bra 	$L__BB0_23;
	ld.param.u64 	%rd76, [_Z23surface_redistance_stepPdPKdS1_S1_S1_S1_S1_S1_S1_S1_S1_S1_S1_iiidddi_param_8];
	ld.param.u64 	%rd75, [_Z23surface_redistance_stepPdPKdS1_S1_S1_S1_S1_S1_S1_S1_S1_S1_S1_iiidddi_param_7];
	ld.param.u64 	%rd69, [_Z23surface_redistance_stepPdPKdS1_S1_S1_S1_S1_S1_S1_S1_S1_S1_S1_iiidddi_param_1];
	cvta.to.global.u64 	%rd1, %rd69;
	cvta.to.global.u64 	%rd15, %rd75;
	cvta.to.global.u64 	%rd16, %rd76;
	add.s32 	%r27, %r13, -1;
	cvt.rn.f64.s32 	%fd1, %r27;
	cvt.rn.f64.s32 	%fd52, %r1;
	max.f64 	%fd53, %fd52, 0d0000000000000000;
	setp.gt.f64 	%p6, %fd53, %fd1;
	selp.f64 	%fd54, %fd1, %fd53, %p6;
	cvt.rzi.s32.f64 	%r4, %fd54;
	add.s32 	%r28, %r16, -1;
	cvt.rn.f64.u32 	%fd55, %r28;
	cvt.rn.f64.u32 	%fd56, %r23;
	max.f64 	%fd57, %fd56, 0d0000000000000000;
	setp.gt.f64 	%p7, %fd57, %fd55;
	selp.f64 	%fd58, %fd55, %fd57, %p7;
	cvt.rzi.s32.f64 	%r5, %fd58;
	add.s32 	%r29, %r15, -1;
	cvt.rn.f64.u32 	%fd2, %r29;
	cvt.rn.f64.u32 	%fd59, %r3;
	max.f64 	%fd60, %fd59, 0d0000000000000000;
	setp.gt.f64 	%p8, %fd60, %fd2;
	selp.f64 	%fd61, %fd2, %fd60, %p8;
	cvt.rzi.s32.f64 	%r30, %fd61;
	mul.lo.s32 	%r31, %r30, %r16;
	add.s32 	%r32, %r31, %r5;
	mul.lo.s32 	%r6, %r32, %r13;
	add.s32 	%r7, %r6, %r4;
	add.s32 	%r33, %r23, 1;
	cvt.rn.f64.u32 	%fd62, %r33;
	max.f64 	%fd63, %fd62, 0d0000000000000000;
	setp.gt.f64 	%p9, %fd63, %fd55;
	selp.f64 	%fd64, %fd55, %fd63, %p9;
	cvt.rzi.s32.f64 	%r34, %fd64;
	add.s32 	%r35, %r31, %r34;
	mad.lo.s32 	%r36, %r35, %r13, %r4;
	add.s32 	%r37, %r23, 2;
	cvt.rn.f64.u32 	%fd65, %r37;
	max.f64 	%fd66, %fd65, 0d0000000000000000;
	setp.gt.f64 	%p10, %fd66, %fd55;
	selp.f64 	%fd67, %fd55, %fd66, %p10;
	cvt.rzi.s32.f64 	%r38, %fd67;
	add.s32 	%r39, %r31, %r38;
	mad.lo.s32 	%r40, %r39, %r13, %r4;
	add.s32 	%r41, %r23, -1;
	cvt.rn.f64.s32 	%fd68, %r41;
	max.f64 	%fd69, %fd68, 0d0000000000000000;
	setp.gt.f64 	%p11, %fd69, %fd55;
	selp.f64 	%fd70, %fd55, %fd69, %p11;
	cvt.rzi.s32.f64 	%r42, %fd70;
	add.s32 	%r43, %r31, %r42;
	mad.lo.s32 	%r44, %r43, %r13, %r4;
	add.s32 	%r45, %r23, -2;
	cvt.rn.f64.s32 	%fd71, %r45;
	max.f64 	%fd72, %fd71, 0d0000000000000000;
	setp.gt.f64 	%p12, %fd72, %fd55;
	selp.f64 	%fd73, %fd55, %fd72, %p12;
	cvt.rzi.s32.f64 	%r46, %fd73;
	add.s32 	%r47, %r31, %r46;
	mad.lo.s32 	%r48, %r47, %r13, %r4;
	mul.wide.s32 	%rd17, %r48, 8;
	add.s64 	%rd18, %rd1, %rd17;
	ld.global.f64 	%fd3, [%rd18];
	mul.wide.s32 	%rd19, %r44, 8;
	add.s64 	%rd20, %rd1, %rd19;
	ld.global.f64 	%fd4, [%rd20];
	mul.wide.s32 	%rd21, %r7, 8;
	add.s64 	%rd22, %rd1, %rd21;
	ld.global.f64 	%fd5, [%rd22];
	mul.wide.s32 	%rd23, %r36, 8;
	add.s64 	%rd24, %rd1, %rd23;
	ld.global.f64 	%fd6, [%rd24];
	mul.wide.s32 	%rd25, %r40, 8;
	add.s64 	%rd26, %rd1, %rd25;
	ld.global.f64 	%fd7, [%rd26];
	add.s64 	%rd27, %rd15, %rd21;
	ld.global.f64 	%fd8, [%rd27];
	add.s64 	%rd28, %rd16, %rd21;
	ld.global.f64 	%fd9, [%rd28];
	add.f64 	%fd10, %fd5, %fd5;
	{
	.reg .b32 %temp; 
	mov.b64 	{%temp, %r8}, %fd49;
	}
	mov.f64 	%fd74, 0d4000000000000000;
	{
	.reg .b32 %temp; 
	mov.b64 	{%temp, %r49}, %fd74;
	}
	and.b32  	%r10, %r49, 2146435072;
	setp.eq.s32 	%p13, %r10, 1062207488;
	abs.f64 	%fd11, %fd49;
	{ // callseq 0, 0
	.param .b64 param0;
	st.param.f64 	[param0], %fd11;
	.param .b64 retval0;
	call.uni (retval0), 
	__internal_accurate_pow, 
	(
	param0
	);
	ld.param.f64 	%fd75, [retval0];
	} // callseq 0
	setp.lt.s32 	%p14, %r8, 0;
	neg.f64 	%fd77, %fd75;
	selp.f64 	%fd78, %fd77, %fd75, %p13;
	selp.f64 	%fd598, %fd78, %fd75, %p14;
	setp.neu.f64 	%p15, %fd49, 0d0000000000000000;
	@%p15 bra 	$L__BB0_3;
	selp.b32 	%r50, %r8, 0, %p13;
	setp.lt.s32 	%p17, %r49, 0;
	or.b32  	%r51, %r50, 2146435072;
	selp.b32 	%r52, %r51, %r50, %p17;
	mov.b32 	%r53, 0;
	mov.b64 	%fd598, {%r53, %r52};
$L__BB0_3:
	add.f64 	%fd79, %fd49, 0d4000000000000000;
	{
	.reg .b32 %temp; 
	mov.b64 	{%temp, %r54}, %fd79;
	}
	and.b32  	%r55, %r54, 2146435072;
	setp.ne.s32 	%p18, %r55, 2146435072;
	@%p18 bra 	$L__BB0_8;
	setp.num.f64 	%p19, %fd49, %fd49;
	@%p19 bra 	$L__BB0_6;
	mov.f64 	%fd80, 0d4000000000000000;
	add.rn.f64 	%fd598, %fd49, %fd80;
	bra.uni 	$L__BB0_8;
$L__BB0_6:
	setp.neu.f64 	%p20, %fd11, 0d7FF0000000000000;
	@%p20 bra 	$L__BB0_8;
	setp.lt.s32 	%p23, %r49, 0;
	selp.b32 	%r57, 0, 2146435072, %p23;
	and.b32  	%r58, %r49, 2147483647;
	setp.ne.s32 	%p24, %r58, 1071644672;
	or.b32  	%r59, %r57, -2147483648;
	selp.b32 	%r60, %r59, %r57, %p24;
	selp.b32 	%r61, %r60, %r57, %p13;
	selp.b32 	%r62, %r61, %r57, %p14;
	mov.b32 	%r63, 0;
	mov.b64 	%fd598, {%r63, %r62};
$L__BB0_8:
	ld.param.u64 	%rd78, [_Z23surface_redistance_stepPdPKdS1_S1_S1_S1_S1_S1_S1_S1_S1_S1_S1_iiidddi_param_10];
	ld.param.u64 	%rd77, [_Z23surface_redistance_stepPdPKdS1_S1_S1_S1_S1_S1_S1_S1_S1_S1_S1_iiidddi_param_9];
	sub.f64 	%fd81, %fd4, %fd10;
	add.f64 	%fd82, %fd6, %fd81;
	add.f64 	%fd83, %fd6, %fd6;
	sub.f64 	%fd84, %fd5, %fd83;
	add.f64 	%fd85, %fd7, %fd84;
	abs.f64 	%fd86, %fd82;
	setp.eq.f64 	%p26, %fd49, 0d3FF0000000000000;
	selp.f64 	%fd87, 0d3FF0000000000000, %fd598, %p26;
	abs.f64 	%fd88, %fd85;
	setp.lt.f64 	%p27, %fd86, %fd88;
	selp.f64 	%fd89, %fd82, %fd85, %p27;
	mul.f64 	%fd90, %fd89, 0d3FE0000000000000;
	mul.f64 	%fd91, %fd82, %fd85;
	setp.lt.f64 	%p28, %fd91, 0d0000000000000000;
	selp.f64 	%fd92, 0d0000000000000000, %fd90, %p28;
	div.rn.f64 	%fd93, %fd92, %fd87;
	setp.eq.f64 	%p29, %fd8, %fd49;
	selp.f64 	%fd94, %fd6, 0d0000000000000000, %p29;
	sub.f64 	%fd95, %fd94, %fd5;
	div.rn.f64 	%fd96, %fd95, %fd8;
	mul.f64 	%fd97, %fd8, %fd93;
	sub.f64 	%fd18, %fd96, %fd97;
	add.f64 	%fd98, %fd4, %fd4;
	sub.f64 	%fd99, %fd5, %fd98;
	add.f64 	%fd100, %fd3, %fd99;
	mul.f64 	%fd101, %fd100, %fd82;
	setp.lt.f64 	%p30, %fd101, 0d0000000000000000;
	abs.f64 	%fd102, %fd100;
	setp.lt.f64 	%p31, %fd86, %fd102;
	selp.f64 	%fd103, %fd82, %fd100, %p31;
	mul.f64 	%fd104, %fd103, 0d3FE0000000000000;
	selp.f64 	%fd105, 0d0000000000000000, %fd104, %p30;
	div.rn.f64 	%fd106, %fd105, %fd87;
	setp.eq.f64 	%p32, %fd9, %fd49;
	selp.f64 	%fd107, %fd4, 0d0000000000000000, %p32;
	sub.f64 	%fd108, %fd5, %fd107;
	div.rn.f64 	%fd109, %fd108, %fd9;
	fma.rn.f64 	%fd19, %fd9, %fd106, %fd109;
	add.s32 	%r65, %r1, 1;
	cvt.rn.f64.s32 	%fd110, %r65;
	max.f64 	%fd111, %fd110, 0d0000000000000000;
	setp.gt.f64 	%p33, %fd111, %fd1;
	selp.f64 	%fd112, %fd1, %fd111, %p33;
	cvt.rzi.s32.f64 	%r66, %fd112;
	add.s32 	%r67, %r6, %r66;
	add.s32 	%r68, %r1, 2;
	cvt.rn.f64.s32 	%fd113, %r68;
	max.f64 	%fd114, %fd113, 0d0000000000000000;
	setp.gt.f64 	%p34, %fd114, %fd1;
	selp.f64 	%fd115, %fd1, %fd114, %p34;
	cvt.rzi.s32.f64 	%r69, %fd115;
	add.s32 	%r70, %r6, %r69;
	add.s32 	%r71, %r1, -1;
	cvt.rn.f64.s32 	%fd116, %r71;
	max.f64 	%fd117, %fd116, 0d0000000000000000;
	setp.gt.f64 	%p35, %fd117, %fd1;
	selp.f64 	%fd118, %fd1, %fd117, %p35;
	cvt.rzi.s32.f64 	%r72, %fd118;
	add.s32 	%r73, %r6, %r72;
	add.s32 	%r74, %r1, -2;
	cvt.rn.f64.s32 	%fd119, %r74;
	max.f64 	%fd120, %fd119, 0d0000000000000000;
	setp.gt.f64 	%p36, %fd120, %fd1;
	selp.f64 	%fd121, %fd1, %fd120, %p36;
	cvt.rzi.s32.f64 	%r75, %fd121;
	add.s32 	%r76, %r6, %r75;
	mul.wide.s32 	%rd29, %r76, 8;
	add.s64 	%rd30, %rd1, %rd29;
	ld.global.f64 	%fd20, [%rd30];
	mul.wide.s32 	%rd31, %r73, 8;
	add.s64 	%rd32, %rd1, %rd31;
	ld.global.f64 	%fd21, [%rd32];
	mul.wide.s32 	%rd33, %r67, 8;
	add.s64 	%rd34, %rd1, %rd33;
	ld.global.f64 	%fd22, [%rd34];
	mul.wide.s32 	%rd35, %r70, 8;
	add.s64 	%rd36, %rd1, %rd35;
	ld.global.f64 	%fd23, [%rd36];
	cvta.to.global.u64 	%rd37, %rd77;
	mul.wide.s32 	%rd38, %r7, 8;
	add.s64 	%rd39, %rd37, %rd38;
	ld.global.f64 	%fd24, [%rd39];
	cvta.to.global.u64 	%rd40, %rd78;
	add.s64 	%rd41, %rd40, %rd38;
	ld.global.f64 	%fd25, [%rd41];
	{
	.reg .b32 %temp; 
	mov.b64 	{%temp, %r11}, %fd50;
	}
	abs.f64 	%fd26, %fd50;
	{ // callseq 1, 0
	.param .b64 param0;
	st.param.f64 	[param0], %fd26;
	.param .b64 retval0;
	call.uni (retval0), 
	__internal_accurate_pow, 
	(
	param0
	);
	ld.param.f64 	%fd122, [retval0];
	} // callseq 1
	setp.lt.s32 	%p37, %r11, 0;
	neg.f64 	%fd124, %fd122;
	selp.f64 	%fd125, %fd124, %fd122, %p13;
	selp.f64 	%fd600, %fd125, %fd122, %p37;
	setp.neu.f64 	%p38, %fd50, 0d0000000000000000;
	@%p38 bra 	$L__BB0_10;
	selp.b32 	%r77, %r11, 0, %p13;
	setp.lt.s32 	%p40, %r49, 0;
	or.b32  	%r78, %r77, 2146435072;
	selp.b32 	%r79, %r78, %r77, %p40;
	mov.b32 	%r80, 0;
	mov.b64 	%fd600, {%r80, %r79};
$L__BB0_10:
	add.f64 	%fd126, %fd50, 0d4000000000000000;
	{
	.reg .b32 %temp; 
	mov.b64 	{%temp, %r81}, %fd126;
	}
	and.b32  	%r82, %r81, 2146435072;
	setp.ne.s32 	%p41, %r82, 2146435072;
	@%p41 bra 	$L__BB0_15;
	setp.num.f64 	%p42, %fd50, %fd50;
	@%p42 bra 	$L__BB0_13;
	mov.f64 	%fd127, 0d4000000000000000;
	add.rn.f64 	%fd600, %fd50, %fd127;
	bra.uni 	$L__BB0_15;
$L__BB0_13:
	setp.neu.f64 	%p43, %fd26, 0d7FF0000000000000;
	@%p43 bra 	$L__BB0_15;
	setp.lt.s32 	%p44, %r11, 0;
	setp.eq.s32 	%p45, %r10, 1062207488;
	setp.lt.s32 	%p46, %r49, 0;
	selp.b32 	%r84, 0, 2146435072, %p46;
	and.b32  	%r85, %r49, 2147483647;
	setp.ne.s32 	%p47, %r85, 1071644672;
	or.b32  	%r86, %r84, -2147483648;
	selp.b32 	%r87, %r86, %r84, %p47;
	selp.b32 	%r88, %r87, %r84, %p45;
	selp.b32 	%r89, %r88, %r84, %p44;
	mov.b32 	%r90, 0;
	mov.b64 	%fd600, {%r90, %r89};
$L__BB0_15:
	ld.param.f64 	%fd592, [_Z23surface_redistance_stepPdPKdS1_S1_S1_S1_S1_S1_S1_S1_S1_S1_S1_iiidddi_param_18];
	ld.param.u64 	%rd80, [_Z23surface_redistance_stepPdPKdS1_S1_S1_S1_S1_S1_S1_S1_S1_S1_S1_iiidddi_param_12];
	ld.param.u64 	%rd79, [_Z23surface_redistance_stepPdPKdS1_S1_S1_S1_S1_S1_S1_S1_S1_S1_S1_iiidddi_param_11];
	sub.f64 	%fd128, %fd21, %fd10;
	add.f64 	%fd129, %fd22, %fd128;
	add.f64 	%fd130, %fd22, %fd22;
	sub.f64 	%fd131, %fd5, %fd130;
	add.f64 	%fd132, %fd23, %fd131;
	abs.f64 	%fd133, %fd129;
	setp.eq.s32 	%p48, %r10, 1062207488;
	setp.eq.f64 	%p49, %fd50, 0d3FF0000000000000;
	selp.f64 	%fd134, 0d3FF0000000000000, %fd600, %p49;
	abs.f64 	%fd135, %fd132;
	setp.lt.f64 	%p50, %fd133, %fd135;
	selp.f64 	%fd136, %fd129, %fd132, %p50;
	mul.f64 	%fd137, %fd136, 0d3FE0000000000000;
	mul.f64 	%fd138, %fd129, %fd132;
	setp.lt.f64 	%p51, %fd138, 0d0000000000000000;
	selp.f64 	%fd139, 0d0000000000000000, %fd137, %p51;
	div.rn.f64 	%fd140, %fd139, %fd134;
	setp.eq.f64 	%p52, %fd24, %fd50;
	selp.f64 	%fd141, %fd22, 0d0000000000000000, %p52;
	sub.f64 	%fd142, %fd141, %fd5;
	div.rn.f64 	%fd143, %fd142, %fd24;
	mul.f64 	%fd144, %fd24, %fd140;
	sub.f64 	%fd33, %fd143, %fd144;
	add.f64 	%fd145, %fd21, %fd21;
	sub.f64 	%fd146, %fd5, %fd145;
	add.f64 	%fd147, %fd20, %fd146;
	mul.f64 	%fd148, %fd147, %fd129;
	setp.lt.f64 	%p53, %fd148, 0d0000000000000000;
	abs.f64 	%fd149, %fd147;
	setp.lt.f64 	%p54, %fd133, %fd149;
	selp.f64 	%fd150, %fd129, %fd147, %p54;
	mul.f64 	%fd151, %fd150, 0d3FE0000000000000;
	selp.f64 	%fd152, 0d0000000000000000, %fd151, %p53;
	div.rn.f64 	%fd153, %fd152, %fd134;
	setp.eq.f64 	%p55, %fd25, %fd50;
	selp.f64 	%fd154, %fd21, 0d0000000000000000, %p55;
	sub.f64 	%fd155, %fd5, %fd154;
	div.rn.f64 	%fd156, %fd155, %fd25;
	fma.rn.f64 	%fd34, %fd25, %fd153, %fd156;
	add.s32 	%r92, %r3, 1;
	cvt.rn.f64.u32 	%fd157, %r92;
	max.f64 	%fd158, %fd157, 0d0000000000000000;
	setp.gt.f64 	%p56, %fd158, %fd2;
	selp.f64 	%fd159, %fd2, %fd158, %p56;
	cvt.rzi.s32.f64 	%r93, %fd159;
	mad.lo.s32 	%r94, %r93, %r16, %r5;
	mad.lo.s32 	%r95, %r94, %r13, %r4;
	add.s32 	%r96, %r3, 2;
	cvt.rn.f64.u32 	%fd160, %r96;
	max.f64 	%fd161, %fd160, 0d0000000000000000;
	setp.gt.f64 	%p57, %fd161, %fd2;
	selp.f64 	%fd162, %fd2, %fd161, %p57;
	cvt.rzi.s32.f64 	%r97, %fd162;
	mad.lo.s32 	%r98, %r97, %r16, %r5;
	mad.lo.s32 	%r99, %r98, %r13, %r4;
	add.s32 	%r100, %r3, -1;
	cvt.rn.f64.s32 	%fd163, %r100;
	max.f64 	%fd164, %fd163, 0d0000000000000000;
	setp.gt.f64 	%p58, %fd164, %fd2;
	selp.f64 	%fd165, %fd2, %fd164, %p58;
	cvt.rzi.s32.f64 	%r101, %fd165;
	mad.lo.s32 	%r102, %r101, %r16, %r5;
	mad.lo.s32 	%r103, %r102, %r13, %r4;
	add.s32 	%r104, %r3, -2;
	cvt.rn.f64.s32 	%fd166, %r104;
	max.f64 	%fd167, %fd166, 0d0000000000000000;
	setp.gt.f64 	%p59, %fd167, %fd2;
	selp.f64 	%fd168, %fd2, %fd167, %p59;
	cvt.rzi.s32.f64 	%r105, %fd168;
	mad.lo.s32 	%r106, %r105, %r16, %r5;
	mad.lo.s32 	%r107, %r106, %r13, %r4;
	mul.wide.s32 	%rd42, %r107, 8;
	add.s64 	%rd43, %rd1, %rd42;
	ld.global.f64 	%fd35, [%rd43];
	mul.wide.s32 	%rd44, %r103, 8;
	add.s64 	%rd45, %rd1, %rd44;
	ld.global.f64 	%fd36, [%rd45];
	mul.wide.s32 	%rd46, %r95, 8;
	add.s64 	%rd47, %rd1, %rd46;
	ld.global.f64 	%fd37, [%rd47];
	mul.wide.s32 	%rd48, %r99, 8;
	add.s64 	%rd49, %rd1, %rd48;
	ld.global.f64 	%fd169, [%rd49];
	cvta.to.global.u64 	%rd50, %rd79;
	mul.wide.s32 	%rd51, %r7, 8;
	add.s64 	%rd52, %rd50, %rd51;
	ld.global.f64 	%fd38, [%rd52];
	cvta.to.global.u64 	%rd53, %rd80;
	add.s64 	%rd54, %rd53, %rd51;
	ld.global.f64 	%fd39, [%rd54];
	sub.f64 	%fd170, %fd36, %fd10;
	add.f64 	%fd40, %fd37, %fd170;
	add.f64 	%fd171, %fd37, %fd37;
	sub.f64 	%fd172, %fd5, %fd171;
	add.f64 	%fd41, %fd169, %fd172;
	{
	.reg .b32 %temp; 
	mov.b64 	{%temp, %r12}, %fd592;
	}
	abs.f64 	%fd42, %fd592;
	{ // callseq 2, 0
	.param .b64 param0;
	st.param.f64 	[param0], %fd42;
	.param .b64 retval0;
	call.uni (retval0), 
	__internal_accurate_pow, 
	(
	param0
	);
	ld.param.f64 	%fd173, [retval0];
	} // callseq 2
	setp.lt.s32 	%p60, %r12, 0;
	neg.f64 	%fd175, %fd173;
	selp.f64 	%fd176, %fd175, %fd173, %p48;
	selp.f64 	%fd602, %fd176, %fd173, %p60;
	setp.neu.f64 	%p61, %fd592, 0d0000000000000000;
	@%p61 bra 	$L__BB0_17;
	setp.eq.s32 	%p62, %r10, 1062207488;
	selp.b32 	%r108, %r12, 0, %p62;
	setp.lt.s32 	%p63, %r49, 0;
	or.b32  	%r109, %r108, 2146435072;
	selp.b32 	%r110, %r109, %r108, %p63;
	mov.b32 	%r111, 0;
	mov.b64 	%fd602, {%r111, %r110};
$L__BB0_17:
	ld.param.f64 	%fd593, [_Z23surface_redistance_stepPdPKdS1_S1_S1_S1_S1_S1_S1_S1_S1_S1_S1_iiidddi_param_18];
	add.f64 	%fd177, %fd593, 0d4000000000000000;
	{
	.reg .b32 %temp; 
	mov.b64 	{%temp, %r112}, %fd177;
	}
	and.b32  	%r113, %r112, 2146435072;
	setp.ne.s32 	%p64, %r113, 2146435072;
	@%p64 bra 	$L__BB0_22;
	ld.param.f64 	%fd594, [_Z23surface_redistance_stepPdPKdS1_S1_S1_S1_S1_S1_S1_S1_S1_S1_S1_iiidddi_param_18];
	setp.num.f64 	%p65, %fd594, %fd594;
	@%p65 bra 	$L__BB0_20;
	ld.param.f64 	%fd595, [_Z23surface_redistance_stepPdPKdS1_S1_S1_S1_S1_S1_S1_S1_S1_S1_S1_iiidddi_param_18];
	mov.f64 	%fd178, 0d4000000000000000;
	add.rn.f64 	%fd602, %fd595, %fd178;
	bra.uni 	$L__BB0_22;
$L__BB0_20:
	setp.neu.f64 	%p66, %fd42, 0d7FF0000000000000;
	@%p66 bra 	$L__BB0_22;
	setp.lt.s32 	%p67, %r12, 0;
	setp.eq.s32 	%p68, %r10, 1062207488;
	setp.lt.s32 	%p69, %r49, 0;
	selp.b32 	%r115, 0, 2146435072, %p69;
	and.b32  	%r116, %r49, 2147483647;
	setp.ne.s32 	%p70, %r116, 1071644672;
	or.b32  	%r117, %r115, -2147483648;
	selp.b32 	%r118, %r117, %r115, %p70;
	selp.b32 	%r119, %r118, %r115, %p68;
	selp.b32 	%r120, %r119, %r115, %p67;
	mov.b32 	%r121, 0;
	mov.b64 	%fd602, {%r121, %r120};
$L__BB0_22:
	ld.param.f64 	%fd596, [_Z23surface_redistance_stepPdPKdS1_S1_S1_S1_S1_S1_S1_S1_S1_S1_S1_iiidddi_param_18];
	ld.param.u64 	%rd74, [_Z23surface_redistance_stepPdPKdS1_S1_S1_S1_S1_S1_S1_S1_S1_S1_S1_iiidddi_param_6];
	ld.param.u64 	%rd73, [_Z23surface_redistance_stepPdPKdS1_S1_S1_S1_S1_S1_S1_S1_S1_S1_S1_iiidddi_param_5];
	ld.param.u64 	%rd72, [_Z23surface_redistance_stepPdPKdS1_S1_S1_S1_S1_S1_S1_S1_S1_S1_S1_iiidddi_param_4];
	ld.param.u64 	%rd71, [_Z23surface_redistance_stepPdPKdS1_S1_S1_S1_S1_S1_S1_S1_S1_S1_S1_iiidddi_param_3];
	ld.param.u64 	%rd70, [_Z23surface_redistance_stepPdPKdS1_S1_S1_S1_S1_S1_S1_S1_S1_S1_S1_iiidddi_param_2];
	ld.param.u64 	%rd68, [_Z23surface_redistance_stepPdPKdS1_S1_S1_S1_S1_S1_S1_S1_S1_S1_S1_iiidddi_param_0];
	abs.f64 	%fd179, %fd40;
	setp.eq.f64 	%p71, %fd596, 0d3FF0000000000000;
	selp.f64 	%fd180, 0d3FF0000000000000, %fd602, %p71;
	abs.f64 	%fd181, %fd41;
	setp.lt.f64 	%p72, %fd179, %fd181;
	selp.f64 	%fd182, %fd40, %fd41, %p72;
	mul.f64 	%fd183, %fd182, 0d3FE0000000000000;
	mul.f64 	%fd184, %fd40, %fd41;
	setp.lt.f64 	%p73, %fd184, 0d0000000000000000;
	selp.f64 	%fd185, 0d0000000000000000, %fd183, %p73;
	div.rn.f64 	%fd186, %fd185, %fd180;
	setp.eq.f64 	%p74, %fd38, %fd596;
	selp.f64 	%fd187, %fd37, 0d0000000000000000, %p74;
	sub.f64 	%fd188, %fd187, %fd5;
	div.rn.f64 	%fd189, %fd188, %fd38;
	mul.f64 	%fd190, %fd38, %fd186;
	sub.f64 	%fd191, %fd189, %fd190;
	add.f64 	%fd192, %fd36, %fd36;
	sub.f64 	%fd193, %fd5, %fd192;
	add.f64 	%fd194, %fd35, %fd193;
	mul.f64 	%fd195, %fd194, %fd40;
	setp.lt.f64 	%p75, %fd195, 0d0000000000000000;
	abs.f64 	%fd196, %fd194;
	setp.lt.f64 	%p76, %fd179, %fd196;
	selp.f64 	%fd197, %fd40, %fd194, %p76;
	mul.f64 	%fd198, %fd197, 0d3FE0000000000000;
	selp.f64 	%fd199, 0d0000000000000000, %fd198, %p75;
	div.rn.f64 	%fd200, %fd199, %fd180;
	setp.eq.f64 	%p77, %fd39, %fd596;
	selp.f64 	%fd201, %fd36, 0d0000000000000000, %p77;
	sub.f64 	%fd202, %fd5, %fd201;
	div.rn.f64 	%fd203, %fd202, %fd39;
	fma.rn.f64 	%fd204, %fd39, %fd200, %fd203;
	cvta.to.global.u64 	%rd55, %rd72;
	mul.wide.s32 	%rd56, %r7, 8;
	add.s64 	%rd57, %rd55, %rd56;
	ld.global.f64 	%fd205, [%rd57];
	cvta.to.global.u64 	%rd58, %rd73;
	add.s64 	%rd59, %rd58, %rd56;
	ld.global.f64 	%fd206, [%rd59];
	cvta.to.global.u64 	%rd60, %rd74;
	add.s64 	%rd61, %rd60, %rd56;
	ld.global.f64 	%fd207, [%rd61];
	cvta.to.global.u64 	%rd62, %rd70;
	add.s64 	%rd63, %rd62, %rd56;
	ld.global.f64 	%fd208, [%rd63];
	mul.f64 	%fd209, %fd206, %fd33;
	fma.rn.f64 	%fd210, %fd205, %fd18, %fd209;
	fma.rn.f64 	%fd211, %fd207, %fd191, %fd210;
	mul.f64 	%fd212, %fd205, %fd211;
	sub.f64 	%fd213, %fd18, %fd212;
	mul.f64 	%fd214, %fd208, %fd213;
	mul.f64 	%fd215, %fd206, %fd211;
	sub.f64 	%fd216, %fd33, %fd215;
	mul.f64 	%fd217, %fd208, %fd216;
	mul.f64 	%fd218, %fd207, %fd211;
	sub.f64 	%fd219, %fd191, %fd218;
	mul.f64 	%fd220, %fd208, %fd219;
	mul.f64 	%fd221, %fd217, %fd217;
	fma.rn.f64 	%fd222, %fd214, %fd214, %fd221;
	fma.rn.f64 	%fd223, %fd220, %fd220, %fd222;
	sqrt.rn.f64 	%fd224, %fd223;
	add.f64 	%fd225, %fd224, 0d3DDB7CDFD9D7BDBB;
	div.rn.f64 	%fd226, %fd214, %fd225;
	div.rn.f64 	%fd227, %fd217, %fd225;
	div.rn.f64 	%fd228, %fd220, %fd225;
	mul.f64 	%fd229, %fd33, %fd33;
	fma.rn.f64 	%fd230, %fd18, %fd18, %fd229;
	fma.rn.f64 	%fd231, %fd191, %fd191, %fd230;
	mul.f64 	%fd232, %fd211, %fd211;
	sub.f64 	%fd233, %fd231, %fd232;
	sqrt.rn.f64 	%fd234, %fd233;
	add.f64 	%fd235, %fd234, 0dBFF0000000000000;
	mul.f64 	%fd236, %fd208, %fd235;
	setp.lt.f64 	%p78, %fd226, 0d0000000000000000;
	selp.f64 	%fd237, 0d0000000000000000, %fd226, %p78;
	setp.lt.f64 	%p79, %fd227, 0d0000000000000000;
	selp.f64 	%fd238, 0d0000000000000000, %fd227, %p79;
	setp.lt.f64 	%p80, %fd228, 0d0000000000000000;
	selp.f64 	%fd239, 0d0000000000000000, %fd228, %p80;
	abs.f64 	%fd240, %fd226;
	abs.f64 	%fd241, %fd227;
	abs.f64 	%fd242, %fd228;
	fma.rn.f64 	%fd243, %fd207, %fd204, %fd210;
	mul.f64 	%fd244, %fd205, %fd243;
	sub.f64 	%fd245, %fd18, %fd244;
	mul.f64 	%fd246, %fd208, %fd245;
	mul.f64 	%fd247, %fd206, %fd243;
	sub.f64 	%fd248, %fd33, %fd247;
	mul.f64 	%fd249, %fd208, %fd248;
	mul.f64 	%fd250, %fd207, %fd243;
	sub.f64 	%fd251, %fd204, %fd250;
	mul.f64 	%fd252, %fd208, %fd251;
	mul.f64 	%fd253, %fd249, %fd249;
	fma.rn.f64 	%fd254, %fd246, %fd246, %fd253;
	fma.rn.f64 	%fd255, %fd252, %fd252, %fd254;
	sqrt.rn.f64 	%fd256, %fd255;
	add.f64 	%fd257, %fd256, 0d3DDB7CDFD9D7BDBB;
	div.rn.f64 	%fd258, %fd246, %fd257;
	div.rn.f64 	%fd259, %fd249, %fd257;
	div.rn.f64 	%fd260, %fd252, %fd257;
	fma.rn.f64 	%fd261, %fd204, %fd204, %fd230;
	mul.f64 	%fd262, %fd243, %fd243;
	sub.f64 	%fd263, %fd261, %fd262;
	sqrt.rn.f64 	%fd264, %fd263;
	add.f64 	%fd265, %fd264, 0dBFF0000000000000;
	mul.f64 	%fd266, %fd208, %fd265;
	setp.lt.f64 	%p81, %fd258, 0d0000000000000000;
	selp.f64 	%fd267, 0d0000000000000000, %fd258, %p81;
	setp.lt.f64 	%p82, %fd237, %fd267;
	selp.f64 	%fd268, %fd267, %fd237, %p82;
	setp.lt.f64 	%p83, %fd259, 0d0000000000000000;
	selp.f64 	%fd269, 0d0000000000000000, %fd259, %p83;
	setp.lt.f64 	%p84, %fd238, %fd269;
	selp.f64 	%fd270, %fd269, %fd238, %p84;
	setp.lt.f64 	%p85, %fd260, 0d0000000000000000;
	selp.f64 	%fd271, 0d0000000000000000, %fd260, %p85;
	setp.lt.f64 	%p86, %fd239, %fd271;
	selp.f64 	%fd272, %fd271, %fd239, %p86;
	neg.f64 	%fd273, %fd240;
	selp.f64 	%fd274, %fd273, 0d8000000000000000, %p78;
	min.f64 	%fd275, %fd258, 0d0000000000000000;
	setp.gt.f64 	%p87, %fd275, %fd274;
	selp.f64 	%fd276, %fd274, %fd275, %p87;
	abs.f64 	%fd277, %fd276;
	neg.f64 	%fd278, %fd241;
	selp.f64 	%fd279, %fd278, 0d8000000000000000, %p79;
	min.f64 	%fd280, %fd259, 0d0000000000000000;
	setp.gt.f64 	%p88, %fd280, %fd279;
	selp.f64 	%fd281, %fd279, %fd280, %p88;
	abs.f64 	%fd282, %fd281;
	neg.f64 	%fd283, %fd242;
	selp.f64 	%fd284, %fd283, 0d8000000000000000, %p80;
	min.f64 	%fd285, %fd260, 0d0000000000000000;
	setp.gt.f64 	%p89, %fd285, %fd284;
	selp.f64 	%fd286, %fd284, %fd285, %p89;
	abs.f64 	%fd287, %fd286;
	mul.f64 	%fd288, %fd206, %fd34;
	fma.rn.f64 	%fd289, %fd205, %fd18, %fd288;
	fma.rn.f64 	%fd290, %fd207, %fd191, %fd289;
	mul.f64 	%fd291, %fd205, %fd290;
	sub.f64 	%fd292, %fd18, %fd291;
	mul.f64 	%fd293, %fd208, %fd292;
	mul.f64 	%fd294, %fd206, %fd290;
	sub.f64 	%fd295, %fd34, %fd294;
	mul.f64 	%fd296, %fd208, %fd295;
	mul.f64 	%fd297, %fd207, %fd290;
	sub.f64 	%fd298, %fd191, %fd297;
	mul.f64 	%fd299, %fd208, %fd298;
	mul.f64 	%fd300, %fd296, %fd296;
	fma.rn.f64 	%fd301, %fd293, %fd293, %fd300;
	fma.rn.f64 	%fd302, %fd299, %fd299, %fd301;
	sqrt.rn.f64 	%fd303, %fd302;
	add.f64 	%fd304, %fd303, 0d3DDB7CDFD9D7BDBB;
	div.rn.f64 	%fd305, %fd293, %fd304;
	div.rn.f64 	%fd306, %fd296, %fd304;
	div.rn.f64 	%fd307, %fd299, %fd304;
	mul.f64 	%fd308, %fd34, %fd34;
	fma.rn.f64 	%fd309, %fd18, %fd18, %fd308;
	fma.rn.f64 	%fd310, %fd191, %fd191, %fd309;
	mul.f64 	%fd311, %fd290, %fd290;
	sub.f64 	%fd312, %fd310, %fd311;
	sqrt.rn.f64 	%fd313, %fd312;
	add.f64 	%fd314, %fd313, 0dBFF0000000000000;
	mul.f64 	%fd315, %fd208, %fd314;
	setp.lt.f64 	%p90, %fd305, 0d0000000000000000;
	selp.f64 	%fd316, 0d0000000000000000, %fd305, %p90;
	setp.lt.f64 	%p91, %fd268, %fd316;
	selp.f64 	%fd317, %fd316, %fd268, %p91;
	setp.lt.f64 	%p92, %fd306, 0d0000000000000000;
	selp.f64 	%fd318, 0d0000000000000000, %fd306, %p92;
	setp.lt.f64 	%p93, %fd270, %fd318;
	selp.f64 	%fd319, %fd318, %fd270, %p93;
	setp.lt.f64 	%p94, %fd307, 0d0000000000000000;
	selp.f64 	%fd320, 0d0000000000000000, %fd307, %p94;
	setp.lt.f64 	%p95, %fd272, %fd320;
	selp.f64 	%fd321, %fd320, %fd272, %p95;
	neg.f64 	%fd322, %fd277;
	min.f64 	%fd323, %fd305, 0d0000000000000000;
	setp.gt.f64 	%p96, %fd323, %fd322;
	selp.f64 	%fd324, %fd322, %fd323, %p96;
	abs.f64 	%fd325, %fd324;
	neg.f64 	%fd326, %fd282;
	min.f64 	%fd327, %fd306, 0d0000000000000000;
	setp.gt.f64 	%p97, %fd327, %fd326;
	selp.f64 	%fd328, %fd326, %fd327, %p97;
	abs.f64 	%fd329, %fd328;
	neg.f64 	%fd330, %fd287;
	min.f64 	%fd331, %fd307, 0d0000000000000000;
	setp.gt.f64 	%p98, %fd331, %fd330;
	selp.f64 	%fd332, %fd330, %fd331, %p98;
	abs.f64 	%fd333, %fd332;
	fma.rn.f64 	%fd334, %fd207, %fd204, %fd289;
	mul.f64 	%fd335, %fd205, %fd334;
	sub.f64 	%fd336, %fd18, %fd335;
	mul.f64 	%fd337, %fd208, %fd336;
	mul.f64 	%fd338, %fd206, %fd334;
	sub.f64 	%fd339, %fd34, %fd338;
	mul.f64 	%fd340, %fd208, %fd339;
	mul.f64 	%fd341, %fd207, %fd334;
	sub.f64 	%fd342, %fd204, %fd341;
	mul.f64 	%fd343, %fd208, %fd342;
	mul.f64 	%fd344, %fd340, %fd340;
	fma.rn.f64 	%fd345, %fd337, %fd337, %fd344;
	fma.rn.f64 	%fd346, %fd343, %fd343, %fd345;
	sqrt.rn.f64 	%fd347, %fd346;
	add.f64 	%fd348, %fd347, 0d3DDB7CDFD9D7BDBB;
	div.rn.f64 	%fd349, %fd337, %fd348;
	div.rn.f64 	%fd350, %fd340, %fd348;
	div.rn.f64 	%fd351, %fd343, %fd348;
	fma.rn.f64 	%fd352, %fd204, %fd204, %fd309;
	mul.f64 	%fd353, %fd334, %fd334;
	sub.f64 	%fd354, %fd352, %fd353;
	sqrt.rn.f64 	%fd355, %fd354;
	add.f64 	%fd356, %fd355, 0dBFF0000000000000;
	mul.f64 	%fd357, %fd208, %fd356;
	setp.lt.f64 	%p99, %fd349, 0d0000000000000000;
	selp.f64 	%fd358, 0d0000000000000000, %fd349, %p99;
	setp.lt.f64 	%p100, %fd317, %fd358;
	selp.f64 	%fd359, %fd358, %fd317, %p100;
	setp.lt.f64 	%p101, %fd350, 0d0000000000000000;
	selp.f64 	%fd360, 0d0000000000000000, %fd350, %p101;
	setp.lt.f64 	%p102, %fd319, %fd360;
	selp.f64 	%fd361, %fd360, %fd319, %p102;
	setp.lt.f64 	%p103, %fd351, 0d0000000000000000;
	selp.f64 	%fd362, 0d0000000000000000, %fd351, %p103;
	setp.lt.f64 	%p104, %fd321, %fd362;
	selp.f64 	%fd363, %fd362, %fd321, %p104;
	neg.f64 	%fd364, %fd325;
	min.f64 	%fd365, %fd349, 0d0000000000000000;
	setp.gt.f64 	%p105, %fd365, %fd364;
	selp.f64 	%fd366, %fd364, %fd365, %p105;
	abs.f64 	%fd367, %fd366;
	neg.f64 	%fd368, %fd329;
	min.f64 	%fd369, %fd350, 0d0000000000000000;
	setp.gt.f64 	%p106, %fd369, %fd368;
	selp.f64 	%fd370, %fd368, %fd369, %p106;
	abs.f64 	%fd371, %fd370;
	neg.f64 	%fd372, %fd333;
	min.f64 	%fd373, %fd351, 0d0000000000000000;
	setp.gt.f64 	%p107, %fd373, %fd372;
	selp.f64 	%fd374, %fd372, %fd373, %p107;
	abs.f64 	%fd375, %fd374;
	fma.rn.f64 	%fd376, %fd205, %fd19, %fd209;
	fma.rn.f64 	%fd377, %fd207, %fd191, %fd376;
	mul.f64 	%fd378, %fd205, %fd377;
	sub.f64 	%fd379, %fd19, %fd378;
	mul.f64 	%fd380, %fd208, %fd379;
	mul.f64 	%fd381, %fd206, %fd377;
	sub.f64 	%fd382, %fd33, %fd381;
	mul.f64 	%fd383, %fd208, %fd382;
	mul.f64 	%fd384, %fd207, %fd377;
	sub.f64 	%fd385, %fd191, %fd384;
	mul.f64 	%fd386, %fd208, %fd385;
	mul.f64 	%fd387, %fd383, %fd383;
	fma.rn.f64 	%fd388, %fd380, %fd380, %fd387;
	fma.rn.f64 	%fd389, %fd386, %fd386, %fd388;
	sqrt.rn.f64 	%fd390, %fd389;
	add.f64 	%fd391, %fd390, 0d3DDB7CDFD9D7BDBB;
	div.rn.f64 	%fd392, %fd380, %fd391;
	div.rn.f64 	%fd393, %fd383, %fd391;
	div.rn.f64 	%fd394, %fd386, %fd391;
	fma.rn.f64 	%fd395, %fd19, %fd19, %fd229;
	fma.rn.f64 	%fd396, %fd191, %fd191, %fd395;
	mul.f64 	%fd397, %fd377, %fd377;
	sub.f64 	%fd398, %fd396, %fd397;
	sqrt.rn.f64 	%fd399, %fd398;
	add.f64 	%fd400, %fd399, 0dBFF0000000000000;
	mul.f64 	%fd401, %fd208, %fd400;
	setp.lt.f64 	%p108, %fd392, 0d0000000000000000;
	selp.f64 	%fd402, 0d0000000000000000, %fd392, %p108;
	setp.lt.f64 	%p109, %fd359, %fd402;
	selp.f64 	%fd403, %fd402, %fd359, %p109;
	setp.lt.f64 	%p110, %fd393, 0d0000000000000000;
	selp.f64 	%fd404, 0d0000000000000000, %fd393, %p110;
	setp.lt.f64 	%p111, %fd361, %fd404;
	selp.f64 	%fd405, %fd404, %fd361, %p111;
	setp.lt.f64 	%p112, %fd394, 0d0000000000000000;
	selp.f64 	%fd406, 0d0000000000000000, %fd394, %p112;
	setp.lt.f64 	%p113, %fd363, %fd406;
	selp.f64 	%fd407, %fd406, %fd363, %p113;
	neg.f64 	%fd408, %fd367;
	min.f64 	%fd409, %fd392, 0d0000000000000000;
	setp.gt.f64 	%p114, %fd409, %fd408;
	selp.f64 	%fd410, %fd408, %fd409, %p114;
	abs.f64 	%fd411, %fd410;
	neg.f64 	%fd412, %fd371;
	min.f64 	%fd413, %fd393, 0d0000000000000000;
	setp.gt.f64 	%p115, %fd413, %fd412;
	selp.f64 	%fd414, %fd412, %fd413, %p115;
	abs.f64 	%fd415, %fd414;
	neg.f64 	%fd416, %fd375;
	min.f64 	%fd417, %fd394, 0d0000000000000000;
	setp.gt.f64 	%p116, %fd417, %fd416;
	selp.f64 	%fd418, %fd416, %fd417, %p116;
	abs.f64 	%fd419, %fd418;
	fma.rn.f64 	%fd420, %fd207, %fd204, %fd376;
	mul.f64 	%fd421, %fd205, %fd420;
	sub.f64 	%fd422, %fd19, %fd421;
	mul.f64 	%fd423, %fd208, %fd422;
	mul.f64 	%fd424, %fd206, %fd420;
	sub.f64 	%fd425, %fd33, %fd424;
	mul.f64 	%fd426, %fd208, %fd425;
	mul.f64 	%fd427, %fd207, %fd420;
	sub.f64 	%fd428, %fd204, %fd427;
	mul.f64 	%fd429, %fd208, %fd428;
	mul.f64 	%fd430, %fd426, %fd426;
	fma.rn.f64 	%fd431, %fd423, %fd423, %fd430;
	fma.rn.f64 	%fd432, %fd429, %fd429, %fd431;
	sqrt.rn.f64 	%fd433, %fd432;
	add.f64 	%fd434, %fd433, 0d3DDB7CDFD9D7BDBB;
	div.rn.f64 	%fd435, %fd423, %fd434;
	div.rn.f64 	%fd436, %fd426, %fd434;
	div.rn.f64 	%fd437, %fd429, %fd434;
	fma.rn.f64 	%fd438, %fd204, %fd204, %fd395;
	mul.f64 	%fd439, %fd420, %fd420;
	sub.f64 	%fd440, %fd438, %fd439;
	sqrt.rn.f64 	%fd441, %fd440;
	add.f64 	%fd442, %fd441, 0dBFF0000000000000;
	mul.f64 	%fd443, %fd208, %fd442;
	setp.lt.f64 	%p117, %fd435, 0d0000000000000000;
	selp.f64 	%fd444, 0d0000000000000000, %fd435, %p117;
	setp.lt.f64 	%p118, %fd403, %fd444;
	selp.f64 	%fd445, %fd444, %fd403, %p118;
	setp.lt.f64 	%p119, %fd436, 0d0000000000000000;
	selp.f64 	%fd446, 0d0000000000000000, %fd436, %p119;
	setp.lt.f64 	%p120, %fd405, %fd446;
	selp.f64 	%fd447, %fd446, %fd405, %p120;
	setp.lt.f64 	%p121, %fd437, 0d0000000000000000;
	selp.f64 	%fd448, 0d0000000000000000, %fd437, %p121;
	setp.lt.f64 	%p122, %fd407, %fd448;
	selp.f64 	%fd449, %fd448, %fd407, %p122;
	neg.f64 	%fd450, %fd411;
	min.f64 	%fd451, %fd435, 0d0000000000000000;
	setp.gt.f64 	%p123, %fd451, %fd450;
	selp.f64 	%fd452, %fd450, %fd451, %p123;
	abs.f64 	%fd453, %fd452;
	neg.f64 	%fd454, %fd415;
	min.f64 	%fd455, %fd436, 0d0000000000000000;
	setp.gt.f64 	%p124, %fd455, %fd454;
	selp.f64 	%fd456, %fd454, %fd455, %p124;
	abs.f64 	%fd457, %fd456;
	neg.f64 	%fd458, %fd419;
	min.f64 	%fd459, %fd437, 0d0000000000000000;
	setp.gt.f64 	%p125, %fd459, %fd458;
	selp.f64 	%fd460, %fd458, %fd459, %p125;
	abs.f64 	%fd461, %fd460;
	fma.rn.f64 	%fd462, %fd205, %fd19, %fd288;
	fma.rn.f64 	%fd463, %fd207, %fd191, %fd462;
	mul.f64 	%fd464, %fd205, %fd463;
	sub.f64 	%fd465, %fd19, %fd464;
	mul.f64 	%fd466, %fd208, %fd465;
	mul.f64 	%fd467, %fd206, %fd463;
	sub.f64 	%fd468, %fd34, %fd467;
	mul.f64 	%fd469, %fd208, %fd468;
	mul.f64 	%fd470, %fd207, %fd463;
	sub.f64 	%fd471, %fd191, %fd470;
	mul.f64 	%fd472, %fd208, %fd471;
	mul.f64 	%fd473, %fd469, %fd469;
	fma.rn.f64 	%fd474, %fd466, %fd466, %fd473;
	fma.rn.f64 	%fd475, %fd472, %fd472, %fd474;
	sqrt.rn.f64 	%fd476, %fd475;
	add.f64 	%fd477, %fd476, 0d3DDB7CDFD9D7BDBB;
	div.rn.f64 	%fd478, %fd466, %fd477;
	div.rn.f64 	%fd479, %fd469, %fd477;
	div.rn.f64 	%fd480, %fd472, %fd477;
	fma.rn.f64 	%fd481, %fd19, %fd19, %fd308;
	fma.rn.f64 	%fd482, %fd191, %fd191, %fd481;
	mul.f64 	%fd483, %fd463, %fd463;
	sub.f64 	%fd484, %fd482, %fd483;
	sqrt.rn.f64 	%fd485, %fd484;
	add.f64 	%fd486, %fd485, 0dBFF0000000000000;
	mul.f64 	%fd487, %fd208, %fd486;
	setp.lt.f64 	%p126, %fd478, 0d0000000000000000;
	selp.f64 	%fd488, 0d0000000000000000, %fd478, %p126;
	setp.lt.f64 	%p127, %fd445, %fd488;
	selp.f64 	%fd489, %fd488, %fd445, %p127;
	setp.lt.f64 	%p128, %fd479, 0d0000000000000000;
	selp.f64 	%fd490, 0d0000000000000000, %fd479, %p128;
	setp.lt.f64 	%p129, %fd447, %fd490;
	selp.f64 	%fd491, %fd490, %fd447, %p129;
	setp.lt.f64 	%p130, %fd480, 0d0000000000000000;
	selp.f64 	%fd492, 0d0000000000000000, %fd480, %p130;
	setp.lt.f64 	%p131, %fd449, %fd492;
	selp.f64 	%fd493, %fd492, %fd449, %p131;
	neg.f64 	%fd494, %fd453;
	min.f64 	%fd495, %fd478, 0d0000000000000000;
	setp.gt.f64 	%p132, %fd495, %fd494;
	selp.f64 	%fd496, %fd494, %fd495, %p132;
	abs.f64 	%fd497, %fd496;
	neg.f64 	%fd498, %fd457;
	min.f64 	%fd499, %fd479, 0d0000000000000000;
	setp.gt.f64 	%p133, %fd499, %fd498;
	selp.f64 	%fd500, %fd498, %fd499, %p133;
	abs.f64 	%fd501, %fd500;
	neg.f64 	%fd502, %fd461;
	min.f64 	%fd503, %fd480, 0d0000000000000000;
	setp.gt.f64 	%p134, %fd503, %fd502;
	selp.f64 	%fd504, %fd502, %fd503, %p134;
	abs.f64 	%fd505, %fd504;
	fma.rn.f64 	%fd506, %fd207, %fd204, %fd462;
	mul.f64 	%fd507, %fd205, %fd506;
	sub.f64 	%fd508, %fd19, %fd507;
	mul.f64 	%fd509, %fd208, %fd508;
	mul.f64 	%fd510, %fd206, %fd506;
	sub.f64 	%fd511, %fd34, %fd510;
	mul.f64 	%fd512, %fd208, %fd511;
	mul.f64 	%fd513, %fd207, %fd506;
	sub.f64 	%fd514, %fd204, %fd513;
	mul.f64 	%fd515, %fd208, %fd514;
	mul.f64 	%fd516, %fd512, %fd512;
	fma.rn.f64 	%fd517, %fd509, %fd509, %fd516;
	fma.rn.f64 	%fd518, %fd515, %fd515, %fd517;
	sqrt.rn.f64 	%fd519, %fd518;
	add.f64 	%fd520, %fd519, 0d3DDB7CDFD9D7BDBB;
	div.rn.f64 	%fd521, %fd509, %fd520;
	div.rn.f64 	%fd522, %fd512, %fd520;
	div.rn.f64 	%fd523, %fd515, %fd520;
	fma.rn.f64 	%fd524, %fd204, %fd204, %fd481;
	mul.f64 	%fd525, %fd506, %fd506;
	sub.f64 	%fd526, %fd524, %fd525;
	sqrt.rn.f64 	%fd527, %fd526;
	add.f64 	%fd528, %fd527, 0dBFF0000000000000;
	mul.f64 	%fd529, %fd208, %fd528;
	setp.lt.f64 	%p135, %fd521, 0d0000000000000000;
	selp.f64 	%fd530, 0d0000000000000000, %fd521, %p135;
	setp.lt.f64 	%p136, %fd489, %fd530;
	selp.f64 	%fd531, %fd530, %fd489, %p136;
	setp.lt.f64 	%p137, %fd522, 0d0000000000000000;
	selp.f64 	%fd532, 0d0000000000000000, %fd522, %p137;
	setp.lt.f64 	%p138, %fd491, %fd532;
	selp.f64 	%fd533, %fd532, %fd491, %p138;
	setp.lt.f64 	%p139, %fd523, 0d0000000000000000;
	selp.f64 	%fd534, 0d0000000000000000, %fd523, %p139;
	setp.lt.f64 	%p140, %fd493, %fd534;
	selp.f64 	%fd535, %fd534, %fd493, %p140;
	neg.f64 	%fd536, %fd497;
	min.f64 	%fd537, %fd521, 0d0000000000000000;
	setp.gt.f64 	%p141, %fd537, %fd536;
	selp.f64 	%fd538, %fd536, %fd537, %p141;
	abs.f64 	%fd539, %fd538;
	neg.f64 	%fd540, %fd501;
	min.f64 	%fd541, %fd522, 0d0000000000000000;
	setp.gt.f64 	%p142, %fd541, %fd540;
	selp.f64 	%fd542, %fd540, %fd541, %p142;
	abs.f64 	%fd543, %fd542;
	neg.f64 	%fd544, %fd505;
	min.f64 	%fd545, %fd523, 0d0000000000000000;
	setp.gt.f64 	%p143, %fd545, %fd544;
	selp.f64 	%fd546, %fd544, %fd545, %p143;
	abs.f64 	%fd547, %fd546;
	add.f64 	%fd548, %fd531, %fd539;
	add.f64 	%fd549, %fd533, %fd543;
	mul.f64 	%fd550, %fd548, %fd549;
	add.f64 	%fd551, %fd535, %fd547;
	fma.rn.f64 	%fd552, %fd550, %fd551, 0d0000000000000000;
	mul.f64 	%fd553, %fd539, %fd543;
	mul.f64 	%fd554, %fd553, %fd547;
	fma.rn.f64 	%fd555, %fd554, %fd236, 0d0000000000000000;
	mul.f64 	%fd556, %fd553, %fd535;
	fma.rn.f64 	%fd557, %fd556, %fd266, %fd555;
	mul.f64 	%fd558, %fd539, %fd533;
	mul.f64 	%fd559, %fd558, %fd547;
	fma.rn.f64 	%fd560, %fd559, %fd315, %fd557;
	mul.f64 	%fd561, %fd558, %fd535;
	fma.rn.f64 	%fd562, %fd561, %fd357, %fd560;
	mul.f64 	%fd563, %fd531, %fd543;
	mul.f64 	%fd564, %fd563, %fd547;
	fma.rn.f64 	%fd565, %fd564, %fd401, %fd562;
	mul.f64 	%fd566, %fd563, %fd535;
	fma.rn.f64 	%fd567, %fd566, %fd443, %fd565;
	mul.f64 	%fd568, %fd531, %fd533;
	mul.f64 	%fd569, %fd568, %fd547;
	fma.rn.f64 	%fd570, %fd569, %fd487, %fd567;
	mul.f64 	%fd571, %fd568, %fd535;
	fma.rn.f64 	%fd572, %fd571, %fd529, %fd570;
	div.rn.f64 	%fd573, %fd572, %fd552;
	neg.f64 	%fd574, %fd531;
	mul.f64 	%fd575, %fd539, %fd574;
	sub.f64 	%fd576, %fd18, %fd19;
	mul.f64 	%fd577, %fd575, %fd576;
	div.rn.f64 	%fd578, %fd577, %fd548;
	mul.f64 	%fd579, %fd533, %fd543;
	sub.f64 	%fd580, %fd33, %fd34;
	mul.f64 	%fd581, %fd579, %fd580;
	div.rn.f64 	%fd582, %fd581, %fd549;
	sub.f64 	%fd583, %fd578, %fd582;
	mul.f64 	%fd584, %fd535, %fd547;
	sub.f64 	%fd585, %fd191, %fd204;
	mul.f64 	%fd586, %fd584, %fd585;
	div.rn.f64 	%fd587, %fd586, %fd551;
	sub.f64 	%fd588, %fd583, %fd587;
	add.f64 	%fd589, %fd573, %fd588;
	cvta.to.global.u64 	%rd64, %rd71;
	add.s64 	%rd65, %rd64, %rd56;
	ld.global.f64 	%fd590, [%rd65];
	mul.f64 	%fd591, %fd590, %fd589;
	cvta.to.global.u64 	%rd66, %rd68;
	add.s64 	%rd67, %rd66, %rd56;
	st.global.f64 	[%rd67], %fd591;
$L__BB0_23:
	ret;

}
.func  (.param .b64 func_retval0) __internal_accurate_pow(
	.param .b64 __internal_accurate_pow_param_0
)
{
	.reg .pred 	%p<8>;
	.reg .b32 	%r<49>;
	.reg .b32 	%f<3>;
	.reg .b64 	%fd<109>;

	ld.param.f64 	%fd10, [__internal_accurate_pow_param_0];
	{
	.reg .b32 %temp; 
	mov.b64 	{%temp, %r46}, %fd10;
	}
	{
	.reg .b32 %temp; 
	mov.b64 	{%r45, %temp}, %fd10;
	}
	shr.u32 	%r47, %r46, 20;
	setp.gt.u32 	%p1, %r46, 1048575;
	@%p1 bra 	$L__BB1_2;
	mul.f64 	%fd11, %fd10, 0d4350000000000000;
	{
	.reg .b32 %temp; 
	mov.b64 	{%temp, %r46}, %fd11;
	}
	{
	.reg .b32 %temp; 
	mov.b64 	{%r45, %temp}, %fd11;
	}
	shr.u32 	%r16, %r46, 20;
	add.s32 	%r47, %r16, -54;
$L__BB1_2:
	add.s32 	%r48, %r47, -1023;
	and.b32  	%r17, %r46, -2146435073;
	or.b32  	%r18, %r17, 1072693248;
	mov.b64 	%fd107, {%r45, %r18};
	setp.lt.u32 	%p2, %r18, 1073127583;
	@%p2 bra 	$L__BB1_4;
	{
	.reg .b32 %temp; 
	mov.b64 	{%r19, %temp}, %fd107;
	}
	{
	.reg .b32 %temp; 
	mov.b64 	{%temp, %r20}, %fd107;
	}
	add.s32 	%r21, %r20, -1048576;
	mov.b64 	%fd107, {%r19, %r21};
	add.s32 	%r48, %r47, -1022;
$L__BB1_4:
	add.f64 	%fd12, %fd107, 0dBFF0000000000000;
	add.f64 	%fd13, %fd107, 0d3FF0000000000000;
	rcp.approx.ftz.f64 	%fd14, %fd13;
	neg.f64 	%fd15, %fd13;
	fma.rn.f64 	%fd16, %fd15, %fd14, 0d3FF0000000000000;
	fma.rn.f64 	%fd17, %fd16, %fd16, %fd16;
	fma.rn.f64 	%fd18, %fd17, %fd14, %fd14;
	mul.f64 	%fd19, %fd12, %fd18;
	fma.rn.f64 	%fd20, %fd12, %fd18, %fd19;
	mul.f64 	%fd21, %fd20, %fd20;
	fma.rn.f64 	%fd22, %fd21, 0d3EB0F5FF7D2CAFE2, 0d3ED0F5D241AD3B5A;
	fma.rn.f64 	%fd23, %fd22, %fd21, 0d3EF3B20A75488A3F;
	fma.rn.f64 	%fd24, %fd23, %fd21, 0d3F1745CDE4FAECD5;
	fma.rn.f64 	%fd25, %fd24, %fd21, 0d3F3C71C7258A578B;
	fma.rn.f64 	%fd26, %fd25, %fd21, 0d3F6249249242B910;
	fma.rn.f64 	%fd27, %fd26, %fd21, 0d3F89999999999DFB;
	sub.f64 	%fd28, %fd12, %fd20;
	add.f64 	%fd29, %fd28, %fd28;
	neg.f64 	%fd30, %fd20;
	fma.rn.f64 	%fd31, %fd30, %fd12, %fd29;
	mul.f64 	%fd32, %fd18, %fd31;
	fma.rn.f64 	%fd33, %fd21, %fd27, 0d3FB5555555555555;
	mov.f64 	%fd34, 0d3FB5555555555555;
	sub.f64 	%fd35, %fd34, %fd33;
	fma.rn.f64 	%fd36, %fd21, %fd27, %fd35;
	add.f64 	%fd37, %fd36, 0dBC46A4CB00B9E7B0;
	add.f64 	%fd38, %fd33, %fd37;
	sub.f64 	%fd39, %fd33, %fd38;
	add.f64 	%fd40, %fd37, %fd39;
	mul.rn.f64 	%fd41, %fd20, %fd20;
	neg.f64 	%fd42, %fd41;
	fma.rn.f64 	%fd43, %fd20, %fd20, %fd42;
	{
	.reg .b32 %temp; 
	mov.b64 	{%r22, %temp}, %fd32;
	}
	{
	.reg .b32 %temp; 
	mov.b64 	{%temp, %r23}, %fd32;
	}
	add.s32 	%r24, %r23, 1048576;
	mov.b64 	%fd44, {%r22, %r24};
	fma.rn.f64 	%fd45, %fd20, %fd44, %fd43;
	mul.rn.f64 	%fd46, %fd41, %fd20;
	neg.f64 	%fd47, %fd46;
	fma.rn.f64 	%fd48, %fd41, %fd20, %fd47;
	fma.rn.f64 	%fd49, %fd41, %fd32, %fd48;
	fma.rn.f64 	%fd50, %fd45, %fd20, %fd49;
	mul.rn.f64 	%fd51, %fd38, %fd46;
	neg.f64 	%fd52, %fd51;
	fma.rn.f64 	%fd53, %fd38, %fd46, %fd52;
	fma.rn.f64 	%fd54, %fd38, %fd50, %fd53;
	fma.rn.f64 	%fd55, %fd40, %fd46, %fd54;
	add.f64 	%fd56, %fd51, %fd55;
	sub.f64 	%fd57, %fd51, %fd56;
	add.f64 	%fd58, %fd55, %fd57;
	add.f64 	%fd59, %fd20, %fd56;
	sub.f64 	%fd60, %fd20, %fd59;
	add.f64 	%fd61, %fd56, %fd60;
	add.f64 	%fd62, %fd58, %fd61;
	add.f64 	%fd63, %fd32, %fd62;
	add.f64 	%fd64, %fd59, %fd63;
	sub.f64 	%fd65, %fd59, %fd64;
	add.f64 	%fd66, %fd63, %fd65;
	xor.b32  	%r25, %r48, -2147483648;
	mov.b32 	%r26, 1127219200;
	mov.b64 	%fd67, {%r25, %r26};
	mov.b32 	%r27, -2147483648;
	mov.b64 	%fd68, {%r27, %r26};
	sub.f64 	%fd69, %fd67, %fd68;
	fma.rn.f64 	%fd70, %fd69, 0d3FE62E42FEFA39EF, %fd64;
	fma.rn.f64 	%fd71, %fd69, 0dBFE62E42FEFA39EF, %fd70;
	sub.f64 	%fd72, %fd71, %fd64;
	sub.f64 	%fd73, %fd66, %fd72;
	fma.rn.f64 	%fd74, %fd69, 0d3C7ABC9E3B39803F, %fd73;
	add.f64 	%fd75, %fd70, %fd74;
	sub.f64 	%fd76, %fd70, %fd75;
	add.f64 	%fd77, %fd74, %fd76;
	mov.f64 	%fd78, 0d4000000000000000;
	{
	.reg .b32 %temp; 
	mov.b64 	{%temp, %r28}, %fd78;
	}
	{
	.reg .b32 %temp; 
	mov.b64 	{%r29, %temp}, %fd78;
	}
	shl.b32 	%r30, %r28, 1;
	setp.gt.u32 	%p3, %r30, -33554433;
	and.b32  	%r31, %r28, -15728641;
	selp.b32 	%r32, %r31, %r28, %p3;
	mov.b64 	%fd79, {%r29, %r32};
	mul.rn.f64 	%fd80, %fd75, %fd79;
	neg.f64 	%fd81, %fd80;
	fma.rn.f64 	%fd82, %fd75, %fd79, %fd81;
	fma.rn.f64 	%fd83, %fd77, %fd79, %fd82;
	add.f64 	%fd4, %fd80, %fd83;
	sub.f64 	%fd84, %fd80, %fd4;
	add.f64 	%fd5, %fd83, %fd84;
	fma.rn.f64 	%fd85, %fd4, 0d3FF71547652B82FE, 0d4338000000000000;
	{
	.reg .b32 %temp; 
	mov.b64 	{%r13, %temp}, %fd85;
	}
	mov.f64 	%fd86, 0dC338000000000000;
	add.rn.f64 	%fd87, %fd85, %fd86;
	fma.rn.f64 	%fd88, %fd87, 0dBFE62E42FEFA39EF, %fd4;
	fma.rn.f64 	%fd89, %fd87, 0dBC7ABC9E3B39803F, %fd88;
	fma.rn.f64 	%fd90, %fd89, 0d3E5ADE1569CE2BDF, 0d3E928AF3FCA213EA;
	fma.rn.f64 	%fd91, %fd90, %fd89, 0d3EC71DEE62401315;
	fma.rn.f64 	%fd92, %fd91, %fd89, 0d3EFA01997C89EB71;
	fma.rn.f64 	%fd93, %fd92, %fd89, 0d3F2A01A014761F65;
	fma.rn.f64 	%fd94, %fd93, %fd89, 0d3F56C16C1852B7AF;
	fma.rn.f64 	%fd95, %fd94, %fd89, 0d3F81111111122322;
	fma.rn.f64 	%fd96, %fd95, %fd89, 0d3FA55555555502A1;
	fma.rn.f64 	%fd97, %fd96, %fd89, 0d3FC5555555555511;
	fma.rn.f64 	%fd98, %fd97, %fd89, 0d3FE000000000000B;
	fma.rn.f64 	%fd99, %fd98, %fd89, 0d3FF0000000000000;
	fma.rn.f64 	%fd100, %fd99, %fd89, 0d3FF0000000000000;
	{
	.reg .b32 %temp; 
	mov.b64 	{%r14, %temp}, %fd100;
	}
	{
	.reg .b32 %temp; 
	mov.b64 	{%temp, %r15}, %fd100;
	}
	shl.b32 	%r33, %r13, 20;
	add.s32 	%r34, %r33, %r15;
	mov.b64 	%fd108, {%r14, %r34};
	{
	.reg .b32 %temp; 
	mov.b64 	{%temp, %r35}, %fd4;
	}
	mov.b32 	%f2, %r35;
	abs.f32 	%f1, %f2;
	setp.lt.f32 	%p4, %f1, 0f4086232B;
	@%p4 bra 	$L__BB1_7;
	setp.lt.f64 	%p5, %fd4, 0d0000000000000000;
	add.f64 	%fd101, %fd4, 0d7FF0000000000000;
	selp.f64 	%fd108, 0d0000000000000000, %fd101, %p5;
	setp.geu.f32 	%p6, %f1, 0f40874800;
	@%p6 bra 	$L__BB1_7;
	shr.u32 	%r36, %r13, 31;
	add.s32 	%r37, %r13, %r36;
	shr.s32 	%r38, %r37, 1;
	shl.b32 	%r39, %r38, 20;
	add.s32 	%r40, %r15, %r39;
	mov.b64 	%fd102, {%r14, %r40};
	sub.s32 	%r41, %r13, %r38;
	shl.b32 	%r42, %r41, 20;
	add.s32 	%r43, %r42, 1072693248;
	mov.b32 	%r44, 0;
	mov.b64 	%fd103, {%r44, %r43};
	mul.f64 	%fd108, %fd103, %fd102;
$L__BB1_7:
	abs.f64 	%fd104, %fd108;
	setp.eq.f64 	%p7, %fd104, 0d7FF0000000000000;
	fma.rn.f64 	%fd105, %fd108, %fd5, %fd108;
	selp.f64 	%fd106, %fd108, %fd105, %p7;
	st.param.f64 	[func_retval0], %fd106;
	ret;

}


// ===== COMPILED SASS (sm_100) =====

	.target	sm_100

	.elftype	@"ET_EXEC"


//--------------------- .note.nv.tkinfo           --------------------------
	.section	.note.nv.tkinfo,"",@"SHT_NOTE"
	.sectionflags	@"SHF_NOTE_NV_TKINFO"
	.tkinfo
        /*0018*/ 	.word	0x00000002
        /*0030*/ 	.string	""
        /*0030*/ 	.string	"ptxas"
        /*0030*/ 	.string	"Cuda compilation tools, release 13.0, V13.0.88"
        /*0030*/ 	.string	"Build cuda_13.0.r13.0/compiler.36424714_0"
        /*0030*/ 	.string	"-arch sm_100 -m 64 "



//--------------------- .note.nv.cuinfo           --------------------------
	.section	.note.nv.cuinfo,"",@"SHT_NOTE"
	.sectionflags	@"SHF_NOTE_NV_CUINFO"
        /*0018*/ 	.short	0x0002
        /*001a*/ 	.short	0x0064
        /*001c*/ 	.short	0x0082
	.zero		2


//--------------------- .nv.info                  --------------------------
	.section	.nv.info,"",@"SHT_CUDA_INFO"
	.align	4


	//----- nvinfo : EIATTR_REGCOUNT
	.align		4
        /*0000*/ 	.byte	0x04, 0x2f
        /*0002*/ 	.short	(.L_1 - .L_0)
	.align		4
.L_0:
        /*0004*/ 	.word	index@(_Z23surface_redistance_stepPdPKdS1_S1_S1_S1_S1_S1_S1_S1_S1_S1_S1_iiidddi)
        /*0008*/ 	.word	0x00000052


	//----- nvinfo : EIATTR_FRAME_SIZE
	.align		4
.L_1:
        /*000c*/ 	.byte	0x04, 0x11
        /*000e*/ 	.short	(.L_3 - .L_2)
	.align		4
.L_2:
        /*0010*/ 	.word	index@($_Z23surface_redistance_stepPdPKdS1_S1_S1_S1_S1_S1_S1_S1_S1_S1_S1_iiidddi$__internal_accurate_pow)
        /*0014*/ 	.word	0x00000000


	//----- nvinfo : EIATTR_FRAME_SIZE
	.align		4
.L_3:
        /*0018*/ 	.byte	0x04, 0x11
        /*001a*/ 	.short	(.L_5 - .L_4)
	.align		4
.L_4:
        /*001c*/ 	.word	index@($__internal_1_$__cuda_sm20_dsqrt_rn_f64_mediumpath_v1)
        /*0020*/ 	.word	0x00000000


	//----- nvinfo : EIATTR_FRAME_SIZE
	.align		4
.L_5:
        /*0024*/ 	.byte	0x04, 0x11
        /*0026*/ 	.short	(.L_7 - .L_6)
	.align		4
.L_6:
        /*0028*/ 	.word	index@($__internal_0_$__cuda_sm20_div_rn_f64_full)
        /*002c*/ 	.word	0x00000000


	//----- nvinfo : EIATTR_FRAME_SIZE
	.align		4
.L_7:
        /*0030*/ 	.byte	0x04, 0x11
        /*0032*/ 	.short	(.L_9 - .L_8)
	.align		4
.L_8:
        /*0034*/ 	.word	index@(_Z23surface_redistance_stepPdPKdS1_S1_S1_S1_S1_S1_S1_S1_S1_S1_S1_iiidddi)
        /*0038*/ 	.word	0x00000000


	//----- nvinfo : EIATTR_MIN_STACK_SIZE
	.align		4
.L_9:
        /*003c*/ 	.byte	0x04, 0x12
        /*003e*/ 	.short	(.L_11 - .L_10)
	.align		4
.L_10:
        /*0040*/ 	.word	index@(_Z23surface_redistance_stepPdPKdS1_S1_S1_S1_S1_S1_S1_S1_S1_S1_S1_iiidddi)
        /*0044*/ 	.word	0x00000000
.L_11:


//--------------------- .nv.compat                --------------------------
	.section	.nv.compat,"",@"SHT_CUDA_COMPAT_INFO"
	.align	4
        /*0000*/ 	.byte	0x02, 0x09, 0x00, 0x00, 0x02, 0x02, 0x01, 0x00, 0x02, 0x05, 0x05, 0x00, 0x03, 0x07, 0x01, 0x01
        /*0010*/ 	.byte	0x02, 0x03, 0x00, 0x00, 0x02, 0x06, 0x01, 0x00, 0x04, 0x0b, 0x08, 0x00, 0x01, 0x00, 0x00, 0x00
        /*0020*/ 	.byte	0x00, 0x00, 0x00, 0x00


//--------------------- .nv.info._Z23surface_redistance_stepPdPKdS1_S1_S1_S1_S1_S1_S1_S1_S1_S1_S1_iiidddi --------------------------
	.section	.nv.info._Z23surface_redistance_stepPdPKdS1_S1_S1_S1_S1_S1_S1_S1_S1_S1_S1_iiidddi,"",@"SHT_CUDA_INFO"
	.sectionflags	@""
	.align	4


	//----- nvinfo : EIATTR_CUDA_API_VERSION
	.align		4
        /*0000*/ 	.byte	0x04, 0x37
        /*0002*/ 	.short	(.L_13 - .L_12)
.L_12:
        /*0004*/ 	.word	0x00000082


	//----- nvinfo : EIATTR_KPARAM_INFO
	.align		4
.L_13:
        /*0008*/ 	.byte	0x04, 0x17
        /*000a*/ 	.short	(.L_15 - .L_14)
.L_14:
        /*000c*/ 	.word	0x00000000
        /*0010*/ 	.short	0x0013
        /*0012*/ 	.short	0x0090
        /*0014*/ 	.byte	0x00, 0xf0, 0x11, 0x00


	//----- nvinfo : EIATTR_KPARAM_INFO
	.align		4
.L_15:
        /*0018*/ 	.byte	0x04, 0x17
        /*001a*/ 	.short	(.L_17 - .L_16)
.L_16:
        /*001c*/ 	.word	0x00000000
        /*0020*/ 	.short	0x0012
        /*0022*/ 	.short	0x0088
        /*0024*/ 	.byte	0x00, 0xf0, 0x21, 0x00


	//----- nvinfo : EIATTR_KPARAM_INFO
	.align		4
.L_17:
        /*0028*/ 	.byte	0x04, 0x17
        /*002a*/ 	.short	(.L_19 - .L_18)
.L_18:
        /*002c*/ 	.word	0x00000000
        /*0030*/ 	.short	0x0011
        /*0032*/ 	.short	0x0080
        /*0034*/ 	.byte	0x00, 0xf0, 0x21, 0x00


	//----- nvinfo : EIATTR_KPARAM_INFO
	.align		4
.L_19:
        /*0038*/ 	.byte	0x04, 0x17
        /*003a*/ 	.short	(.L_21 - .L_20)
.L_20:
        /*003c*/ 	.word	0x00000000
        /*0040*/ 	.short	0x0010
        /*0042*/ 	.short	0x0078
        /*0044*/ 	.byte	0x00, 0xf0, 0x21, 0x00


	//----- nvinfo : EIATTR_KPARAM_INFO
	.align		4
.L_21:
        /*0048*/ 	.byte	0x04, 0x17
        /*004a*/ 	.short	(.L_23 - .L_22)
.L_22:
        /*004c*/ 	.word	0x00000000
        /*0050*/ 	.short	0x000f
        /*0052*/ 	.short	0x0070
        /*0054*/ 	.byte	0x00, 0xf0, 0x11, 0x00


	//----- nvinfo : EIATTR_KPARAM_INFO
	.align		4
.L_23:
        /*0058*/ 	.byte	0x04, 0x17
        /*005a*/ 	.short	(.L_25 - .L_24)
.L_24:
        /*005c*/ 	.word	0x00000000
        /*0060*/ 	.short	0x000e
        /*0062*/ 	.short	0x006c
        /*0064*/ 	.byte	0x00, 0xf0, 0x11, 0x00


	//----- nvinfo : EIATTR_KPARAM_INFO
	.align		4
.L_25:
        /*0068*/ 	.byte	0x04, 0x17
        /*006a*/ 	.short	(.L_27 - .L_26)
.L_26:
        /*006c*/ 	.word	0x00000000
        /*0070*/ 	.short	0x000d
        /*0072*/ 	.short	0x0068
        /*0074*/ 	.byte	0x00, 0xf0, 0x11, 0x00


	//----- nvinfo : EIATTR_KPARAM_INFO
	.align		4
.L_27:
        /*0078*/ 	.byte	0x04, 0x17
        /*007a*/ 	.short	(.L_29 - .L_28)
.L_28:
        /*007c*/ 	.word	0x00000000
        /*0080*/ 	.short	0x000c
        /*0082*/ 	.short	0x0060
        /*0084*/ 	.byte	0x00, 0xf5, 0x21, 0x00


	//----- nvinfo : EIATTR_KPARAM_INFO
	.align		4
.L_29:
        /*0088*/ 	.byte	0x04, 0x17
        /*008a*/ 	.short	(.L_31 - .L_30)
.L_30:
        /*008c*/ 	.word	0x00000000
        /*0090*/ 	.short	0x000b
        /*0092*/ 	.short	0x0058
        /*0094*/ 	.byte	0x00, 0xf5, 0x21, 0x00


	//----- nvinfo : EIATTR_KPARAM_INFO
	.align		4
.L_31:
        /*0098*/ 	.byte	0x04, 0x17
        /*009a*/ 	.short	(.L_33 - .L_32)
.L_32:
        /*009c*/ 	.word	0x00000000
        /*00a0*/ 	.short	0x000a
        /*00a2*/ 	.short	0x0050
        /*00a4*/ 	.byte	0x00, 0xf5, 0x21, 0x00


	//----- nvinfo : EIATTR_KPARAM_INFO
	.align		4
.L_33:
        /*00a8*/ 	.byte	0x04, 0x17
        /*00aa*/ 	.short	(.L_35 - .L_34)
.L_34:
        /*00ac*/ 	.word	0x00000000
        /*00b0*/ 	.short	0x0009
        /*00b2*/ 	.short	0x0048
        /*00b4*/ 	.byte	0x00, 0xf5, 0x21, 0x00


	//----- nvinfo : EIATTR_KPARAM_INFO
	.align		4
.L_35:
        /*00b8*/ 	.byte	0x04, 0x17
        /*00ba*/ 	.short	(.L_37 - .L_36)
.L_36:
        /*00bc*/ 	.word	0x00000000
        /*00c0*/ 	.short	0x0008
        /*00c2*/ 	.short	0x0040
        /*00c4*/ 	.byte	0x00, 0xf5, 0x21, 0x00


	//----- nvinfo : EIATTR_KPARAM_INFO
	.align		4
.L_37:
        /*00c8*/ 	.byte	0x04, 0x17
        /*00ca*/ 	.short	(.L_39 - .L_38)
.L_38:
        /*00cc*/ 	.word	0x00000000
        /*00d0*/ 	.short	0x0007
        /*00d2*/ 	.short	0x0038
        /*00d4*/ 	.byte	0x00, 0xf5, 0x21, 0x00


	//----- nvinfo : EIATTR_KPARAM_INFO
	.align		4
.L_39:
        /*00d8*/ 	.byte	0x04, 0x17
        /*00da*/ 	.short	(.L_41 - .L_40)
.L_40:
        /*00dc*/ 	.word	0x00000000
        /*00e0*/ 	.short	0x0006
        /*00e2*/ 	.short	0x0030
        /*00e4*/ 	.byte	0x00, 0xf5, 0x21, 0x00


	//----- nvinfo : EIATTR_KPARAM_INFO
	.align		4
.L_41:
        /*00e8*/ 	.byte	0x04, 0x17
        /*00ea*/ 	.short	(.L_43 - .L_42)
.L_42:
        /*00ec*/ 	.word	0x00000000
        /*00f0*/ 	.short	0x0005
        /*00f2*/ 	.short	0x0028
        /*00f4*/ 	.byte	0x00, 0xf5, 0x21, 0x00


	//----- nvinfo : EIATTR_KPARAM_INFO
	.align		4
.L_43:
        /*00f8*/ 	.byte	0x04, 0x17
        /*00fa*/ 	.short	(.L_45 - .L_44)
.L_44:
        /*00fc*/ 	.word	0x00000000
        /*0100*/ 	.short	0x0004
        /*0102*/ 	.short	0x0020
        /*0104*/ 	.byte	0x00, 0xf5, 0x21, 0x00


	//----- nvinfo : EIATTR_KPARAM_INFO
	.align		4
.L_45:
        /*0108*/ 	.byte	0x04, 0x17
        /*010a*/ 	.short	(.L_47 - .L_46)
.L_46:
        /*010c*/ 	.word	0x00000000
        /*0110*/ 	.short	0x0003
        /*0112*/ 	.short	0x0018
        /*0114*/ 	.byte	0x00, 0xf5, 0x21, 0x00


	//----- nvinfo : EIATTR_KPARAM_INFO
	.align		4
.L_47:
        /*0118*/ 	.byte	0x04, 0x17
        /*011a*/ 	.short	(.L_49 - .L_48)
.L_48:
        /*011c*/ 	.word	0x00000000
        /*0120*/ 	.short	0x0002
        /*0122*/ 	.short	0x0010
        /*0124*/ 	.byte	0x00, 0xf5, 0x21, 0x00


	//----- nvinfo : EIATTR_KPARAM_INFO
	.align		4
.L_49:
        /*0128*/ 	.byte	0x04, 0x17
        /*012a*/ 	.short	(.L_51 - .L_50)
.L_50:
        /*012c*/ 	.word	0x00000000
        /*0130*/ 	.short	0x0001
        /*0132*/ 	.short	0x0008
        /*0134*/ 	.byte	0x00, 0xf5, 0x21, 0x00


	//----- nvinfo : EIATTR_KPARAM_INFO
	.align		4
.L_51:
        /*0138*/ 	.byte	0x04, 0x17
        /*013a*/ 	.short	(.L_53 - .L_52)
.L_52:
        /*013c*/ 	.word	0x00000000
        /*0140*/ 	.short	0x0000
        /*0142*/ 	.short	0x0000
        /*0144*/ 	.byte	0x00, 0xf5, 0x21, 0x00


	//----- nvinfo : EIATTR_SPARSE_MMA_MASK
	.align		4
.L_53:
        /*0148*/ 	.byte	0x03, 0x50
        /*014a*/ 	.short	0x0000


	//----- nvinfo : EIATTR_MAXREG_COUNT
	.align		4
        /*014c*/ 	.byte	0x03, 0x1b
        /*014e*/ 	.short	0x00ff


	//----- nvinfo : EIATTR_MERCURY_ISA_VERSION
	.align		4
        /*0150*/ 	.byte	0x03, 0x5f
        /*0152*/ 	.short	0x0101


	//----- nvinfo : EIATTR_VRC_CTA_INIT_COUNT
	.align		4
        /*0154*/ 	.byte	0x02, 0x4a
	.zero		1
	.zero		1


	//----- nvinfo : EIATTR_EXIT_INSTR_OFFSETS
	.align		4
        /*0158*/ 	.byte	0x04, 0x1c
        /*015a*/ 	.short	(.L_55 - .L_54)


	//   ....[0]....
.L_54:
        /*015c*/ 	.word	0x00000120


	//   ....[1]....
        /*0160*/ 	.word	0x00009b90


	//----- nvinfo : EIATTR_CRS_STACK_SIZE
	.align		4
.L_55:
        /*0164*/ 	.byte	0x04, 0x1e
        /*0166*/ 	.short	(.L_57 - .L_56)
.L_56:
        /*0168*/ 	.word	0x00000000


	//----- nvinfo : EIATTR_CBANK_PARAM_SIZE
	.align		4
.L_57:
        /*016c*/ 	.byte	0x03, 0x19
        /*016e*/ 	.short	0x0094


	//----- nvinfo : EIATTR_PARAM_CBANK
	.align		4
        /*0170*/ 	.byte	0x04, 0x0a
        /*0172*/ 	.short	(.L_59 - .L_58)
	.align		4
.L_58:
        /*0174*/ 	.word	index@(.nv.constant0._Z23surface_redistance_stepPdPKdS1_S1_S1_S1_S1_S1_S1_S1_S1_S1_S1_iiidddi)
        /*0178*/ 	.short	0x0380
        /*017a*/ 	.short	0x0094


	//----- nvinfo : EIATTR_SW_WAR
	.align		4
.L_59:
        /*017c*/ 	.byte	0x04, 0x36
        /*017e*/ 	.short	(.L_61 - .L_60)
.L_60:
        /*0180*/ 	.word	0x00000008
.L_61:


//--------------------- .nv.callgraph             --------------------------
	.section	.nv.callgraph,"",@"SHT_CUDA_CALLGRAPH"
	.align	4
	.sectionentsize	8
	.align		4
        /*0000*/ 	.word	0x00000000
	.align		4
        /*0004*/ 	.word	0xffffffff
	.align		4
        /*0008*/ 	.word	0x00000000
	.align		4
        /*000c*/ 	.word	0xfffffffe
	.align		4
        /*0010*/ 	.word	0x00000000
	.align		4
        /*0014*/ 	.word	0xfffffffd
	.align		4
        /*0018*/ 	.word	0x00000000
	.align		4
        /*001c*/ 	.word	0xfffffffc


//--------------------- .text._Z23surface_redistance_stepPdPKdS1_S1_S1_S1_S1_S1_S1_S1_S1_S1_S1_iiidddi --------------------------
	.section	.text._Z23surface_redistance_stepPdPKdS1_S1_S1_S1_S1_S1_S1_S1_S1_S1_S1_iiidddi,"ax",@progbits
	.align	128
        .global         _Z23surface_redistance_stepPdPKdS1_S1_S1_S1_S1_S1_S1_S1_S1_S1_S1_iiidddi
        .type           _Z23surface_redistance_stepPdPKdS1_S1_S1_S1_S1_S1_S1_S1_S1_S1_S1_iiidddi,@function
        .size           _Z23surface_redistance_stepPdPKdS1_S1_S1_S1_S1_S1_S1_S1_S1_S1_S1_iiidddi,(.L_x_128 - _Z23surface_redistance_stepPdPKdS1_S1_S1_S1_S1_S1_S1_S1_S1_S1_S1_iiidddi)
        .other          _Z23surface_redistance_stepPdPKdS1_S1_S1_S1_S1_S1_S1_S1_S1_S1_S1_iiidddi,@"STO_CUDA_ENTRY STV_DEFAULT"
_Z23surface_redistance_stepPdPKdS1_S1_S1_S1_S1_S1_S1_S1_S1_S1_S1_iiidddi:
.text._Z23surface_redistance_stepPdPKdS1_S1_S1_S1_S1_S1_S1_S1_S1_S1_S1_iiidddi:
[----:B------:R-:W-:Y:S01]  /*0000*/  LDC R1, c[0x0][0x37c] ;  /* 0x0000df00ff017b82 */ /* 0x000fe20000000800 */
[----:B------:R-:W0:Y:S07]  /*0010*/  S2R R5, SR_TID.Y ;  /* 0x0000000000057919 */ /* 0x000e2e0000002200 */
[----:B------:R-:W1:Y:S01]  /*0020*/  LDC R14, c[0x0][0x360] ;  /* 0x0000d800ff0e7b82 */ /* 0x000e620000000800 */
[----:B------:R-:W2:Y:S01]  /*0030*/  LDCU.64 UR8, c[0x0][0x3e8] ;  /* 0x00007d00ff0877ac */ /* 0x000ea20008000a00 */
[----:B------:R-:W1:Y:S01]  /*0040*/  S2R R3, SR_TID.X ;  /* 0x0000000000037919 */ /* 0x000e620000002100 */
[----:B------:R-:W3:Y:S01]  /*0050*/  LDCU UR4, c[0x0][0x3f0] ;  /* 0x00007e00ff0477ac */ /* 0x000ee20008000800 */
[----:B------:R-:W4:Y:S04]  /*0060*/  S2R R7, SR_TID.Z ;  /* 0x0000000000077919 */ /* 0x000f280000002300 */
[----:B------:R-:W0:Y:S08]  /*0070*/  S2UR UR6, SR_CTAID.Y ;  /* 0x00000000000679c3 */ /* 0x000e300000002600 */
[----:B------:R-:W0:Y:S08]  /*0080*/  LDC R0, c[0x0][0x364] ;  /* 0x0000d900ff007b82 */ /* 0x000e300000000800 */
[----:B------:R-:W1:Y:S08]  /*0090*/  S2UR UR5, SR_CTAID.X ;  /* 0x00000000000579c3 */ /* 0x000e700000002500 */
[----:B------:R-:W4:Y:S08]  /*00a0*/  S2UR UR7, SR_CTAID.Z ;  /* 0x00000000000779c3 */ /* 0x000f300000002700 */
[----:B------:R-:W4:Y:S01]  /*00b0*/  LDC R4, c[0x0][0x368] ;  /* 0x0000da00ff047b82 */ /* 0x000f220000000800 */
[----:B0-----:R-:W-:-:S05]  /*00c0*/  IMAD R0, R0, UR6, R5 ;  /* 0x0000000600007c24 */ /* 0x001fca000f8e0205 */
[----:B--2---:R-:W-:Y:S01]  /*00d0*/  ISETP.GE.AND P0, PT, R0, UR9, PT ;  /* 0x0000000900007c0c */ /* 0x004fe2000bf06270 */
[----:B-1----:R-:W-:-:S05]  /*00e0*/  IMAD R14, R14, UR5, R3 ;  /* 0x000000050e0e7c24 */ /* 0x002fca000f8e0203 */
[----:B------:R-:W-:Y:S01]  /*00f0*/  ISETP.GE.OR P0, PT, R14, UR8, P0 ;  /* 0x000000080e007c0c */ /* 0x000fe20008706670 */
[----:B----4-:R-:W-:-:S05]  /*0100*/  IMAD R4, R4, UR7, R7 ;  /* 0x0000000704047c24 */ /* 0x010fca000f8e0207 */
[----:B---3--:R-:W-:-:S13]  /*0110*/  ISETP.GE.OR P0, PT, R4, UR4, P0 ;  /* 0x0000000404007c0c */ /* 0x008fda0008706670 */
[----:B------:R-:W-:Y:S05]  /*0120*/  @P0 EXIT ;  /* 0x000000000000094d */ /* 0x000fea0003800000 */
[----:B------:R0:W1:Y:S01]  /*0130*/  I2F.F64.U32 R2, R0 ;  /* 0x0000000000027312 */ /* 0x0000620000201800 */
[----:B------:R-:W-:Y:S01]  /*0140*/  UIADD3 UR5, UPT, UPT, UR9, -0x1, URZ ;  /* 0xffffffff09057890 */ /* 0x000fe2000fffe0ff */
[----:B------:R-:W-:Y:S01]  /*0150*/  IMAD.MOV.U32 R5, RZ, RZ, RZ ;  /* 0x000000ffff057224 */ /* 0x000fe200078e00ff */
[C---:B------:R-:W-:Y:S01]  /*0160*/  IADD3 R12, PT, PT, R0.reuse, 0x1, RZ ;  /* 0x00000001000c7810 */ /* 0x040fe20007ffe0ff */
[----:B------:R-:W-:Y:S01]  /*0170*/  UIADD3 UR4, UPT, UPT, UR4, -0x1, URZ ;  /* 0xffffffff04047890 */ /* 0x000fe2000fffe0ff */
[C---:B------:R-:W-:Y:S01]  /*0180*/  VIADD R16, R0.reuse, 0x2 ;  /* 0x0000000200107836 */ /* 0x040fe20000000000 */
[----:B------:R-:W2:Y:S01]  /*0190*/  LDC.64 R34, c[0x0][0x3b8] ;  /* 0x0000ee00ff227b82 */ /* 0x000ea20000000a00 */
[C---:B------:R-:W-:Y:S01]  /*01a0*/  VIADD R20, R0.reuse, 0xffffffff ;  /* 0xffffffff00147836 */ /* 0x040fe20000000000 */
[----:B------:R-:W3:Y:S01]  /*01b0*/  I2F.F64.U32 R10, R4 ;  /* 0x00000004000a7312 */ /* 0x000ee20000201800 */
[----:B------:R-:W-:Y:S01]  /*01c0*/  VIADD R22, R0, 0xfffffffe ;  /* 0xfffffffe00167836 */ /* 0x000fe20000000000 */
[----:B------:R-:W4:Y:S01]  /*01d0*/  LDCU.64 UR6, c[0x0][0x3f8] ;  /* 0x00007f00ff0677ac */ /* 0x000f220008000a00 */
[----:B0-----:R-:W-:-:S03]  /*01e0*/  IMAD.MOV.U32 R0, RZ, RZ, RZ ;  /* 0x000000ffff007224 */ /* 0x001fc600078e00ff */
[----:B------:R-:W0:Y:S01]  /*01f0*/  LDC.64 R30, c[0x0][0x3c0] ;  /* 0x0000f000ff1e7b82 */ /* 0x000e220000000a00 */
[----:B-1----:R-:W-:Y:S01]  /*0200*/  DSETP.MAX.AND P0, P1, RZ, R2, PT ;  /* 0x00000002ff00722a */ /* 0x002fe2000390f000 */
[----:B------:R-:W-:Y:S01]  /*0210*/  IMAD.MOV.U32 R8, RZ, RZ, R3 ;  /* 0x000000ffff087224 */ /* 0x000fe200078e0003 */
[----:B------:R-:W1:Y:S04]  /*0220*/  I2F.F64.U32 R6, UR5 ;  /* 0x0000000500067d12 */ /* 0x000e680008201800 */
[----:B------:R-:W-:Y:S01]  /*0230*/  FSEL R9, R5, R8, P0 ;  /* 0x0000000805097208 */ /* 0x000fe20000000000 */
[----:B------:R-:W-:Y:S02]  /*0240*/  IMAD.MOV.U32 R5, RZ, RZ, R2 ;  /* 0x000000ffff057224 */ /* 0x000fe400078e0002 */
[----:B------:R-:W-:Y:S01]  /*0250*/  IMAD.MOV.U32 R2, RZ, RZ, RZ ;  /* 0x000000ffff027224 */ /* 0x000fe200078e00ff */
[----:B------:R-:W4:Y:S04]  /*0260*/  I2F.F64.U32 R12, R12 ;  /* 0x0000000c000c7312 */ /* 0x000f280000201800 */
[----:B------:R-:W-:-:S02]  /*0270*/  @P1 LOP3.LUT R9, R8, 0x80000, RZ, 0xfc, !PT ;  /* 0x0008000008091812 */ /* 0x000fc400078efcff */
[----:B------:R-:W-:Y:S01]  /*0280*/  SEL R2, R2, R5, P0 ;  /* 0x0000000502027207 */ /* 0x000fe20000000000 */
[----:B---3--:R-:W-:Y:S01]  /*0290*/  IMAD.MOV.U32 R5, RZ, RZ, R10 ;  /* 0x000000ffff057224 */ /* 0x008fe200078e000a */
[----:B------:R-:W-:Y:S01]  /*02a0*/  I2F.F64.U32 R18, UR4 ;  /* 0x0000000400127d12 */ /* 0x000fe20008201800 */
[----:B------:R-:W-:Y:S01]  /*02b0*/  IMAD.MOV.U32 R3, RZ, RZ, R9 ;  /* 0x000000ffff037224 */ /* 0x000fe200078e0009 */
[----:B------:R-:W-:-:S05]  /*02c0*/  UIADD3 UR4, UPT, UPT, UR8, -0x1, URZ ;  /* 0xffffffff08047890 */ /* 0x000fca000fffe0ff */
[----:B-1----:R-:W-:Y:S01]  /*02d0*/  DSETP.GT.AND P0, PT, R2, R6, PT ;  /* 0x000000060200722a */ /* 0x002fe20003f04000 */
[----:B------:R-:W-:Y:S01]  /*02e0*/  I2F.F64.U32 R16, R16 ;  /* 0x0000001000107312 */ /* 0x000fe20000201800 */
[----:B----4-:R-:W-:Y:S01]  /*02f0*/  DSETP.MAX.AND P2, P3, RZ, R12, PT ;  /* 0x0000000cff00722a */ /* 0x010fe20003b4f000 */
[----:B------:R-:W-:Y:S02]  /*0300*/  IMAD.MOV.U32 R15, RZ, RZ, R12 ;  /* 0x000000ffff0f7224 */ /* 0x000fe400078e000c */
[----:B------:R-:W-:Y:S01]  /*0310*/  IMAD.MOV.U32 R12, RZ, RZ, RZ ;  /* 0x000000ffff0c7224 */ /* 0x000fe200078e00ff */
[----:B------:R-:W-:Y:S02]  /*0320*/  FSEL R2, R6, R2, P0 ;  /* 0x0000000206027208 */ /* 0x000fe40000000000 */
[----:B------:R-:W-:Y:S01]  /*0330*/  FSEL R3, R7, R3, P0 ;  /* 0x0000000307037208 */ /* 0x000fe20000000000 */
[----:B------:R-:W-:Y:S01]  /*0340*/  DSETP.MAX.AND P0, P1, RZ, R10, PT ;  /* 0x0000000aff00722a */ /* 0x000fe2000390f000 */
[----:B------:R-:W1:Y:S01]  /*0350*/  I2F.F64 R8, R14 ;  /* 0x0000000e00087312 */ /* 0x000e620000201c00 */
[----:B------:R-:W-:Y:S01]  /*0360*/  IMAD.MOV.U32 R10, RZ, RZ, RZ ;  /* 0x000000ffff0a7224 */ /* 0x000fe200078e00ff */
[----:B------:R-:W-:-:S04]  /*0370*/  SEL R12, R12, R15, P2 ;  /* 0x0000000f0c0c7207 */ /* 0x000fc80001000000 */
[----:B------:R-:W-:Y:S02]  /*0380*/  SEL R10, R10, R5, P0 ;  /* 0x000000050a0a7207 */ /* 0x000fe40000000000 */
[----:B------:R3:W-:Y:S01]  /*0390*/  F2I.F64.TRUNC R2, R2 ;  /* 0x0000000200027311 */ /* 0x0007e2000030d100 */
[----:B------:R-:W-:-:S04]  /*03a0*/  MOV R5, RZ ;  /* 0x000000ff00057202 */ /* 0x000fc80000000f00 */
[----:B------:R-:W-:Y:S02]  /*03b0*/  FSEL R25, R5, R13, P2 ;  /* 0x0000000d05197208 */ /* 0x000fe40001000000 */
[----:B------:R-:W-:Y:S01]  /*03c0*/  @P3 LOP3.LUT R25, R13, 0x80000, RZ, 0xfc, !PT ;  /* 0x000800000d193812 */ /* 0x000fe200078efcff */
[----:B------:R-:W4:Y:S01]  /*03d0*/  I2F.F64 R20, R20 ;  /* 0x0000001400147312 */ /* 0x000f220000201c00 */
[----:B-1----:R-:W-:Y:S01]  /*03e0*/  IMAD.MOV.U32 R5, RZ, RZ, R8 ;  /* 0x000000ffff057224 */ /* 0x002fe200078e0008 */
[----:B------:R-:W-:Y:S01]  /*03f0*/  MOV R24, R9 ;  /* 0x0000000900187202 */ /* 0x000fe20000000f00 */
[----:B---3--:R-:W-:Y:S02]  /*0400*/  IMAD.MOV.U32 R3, RZ, RZ, RZ ;  /* 0x000000ffff037224 */ /* 0x008fe400078e00ff */
[----:B------:R-:W-:-:S03]  /*0410*/  IMAD.MOV.U32 R13, RZ, RZ, R25 ;  /* 0x000000ffff0d7224 */ /* 0x000fc600078e0019 */
[----:B------:R-:W-:Y:S01]  /*0420*/  FSEL R3, R3, R11, P0 ;  /* 0x0000000b03037208 */ /* 0x000fe20000000000 */
[----:B------:R-:W1:Y:S01]  /*0430*/  I2F.F64 R22, R22 ;  /* 0x0000001600167312 */ /* 0x000e620000201c00 */
[----:B------:R-:W-:Y:S01]  /*0440*/  @P1 LOP3.LUT R3, R11, 0x80000, RZ, 0xfc, !PT ;  /* 0x000800000b031812 */ /* 0x000fe200078efcff */
[----:B------:R-:W-:Y:S01]  /*0450*/  DSETP.MAX.AND P0, P1, RZ, R8, PT ;  /* 0x00000008ff00722a */ /* 0x000fe2000390f000 */
[----:B------:R-:W-:Y:S01]  /*0460*/  IMAD.MOV.U32 R9, RZ, RZ, R16 ;  /* 0x000000ffff097224 */ /* 0x000fe200078e0010 */
[----:B------:R-:W-:Y:S02]  /*0470*/  DSETP.GT.AND P3, PT, R12, R6, PT ;  /* 0x000000060c00722a */ /* 0x000fe40003f64000 */
[----:B------:R-:W-:Y:S01]  /*0480*/  IMAD.MOV.U32 R11, RZ, RZ, R3 ;  /* 0x000000ffff0b7224 */ /* 0x000fe200078e0003 */
[----:B----4-:R-:W-:Y:S01]  /*0490*/  DSETP.MAX.AND P4, P5, RZ, R20, PT ;  /* 0x00000014ff00722a */ /* 0x010fe20003d8f000 */
[----:B------:R-:W-:Y:S01]  /*04a0*/  IMAD.MOV.U32 R8, RZ, RZ, RZ ;  /* 0x000000ffff087224 */ /* 0x000fe200078e00ff */
[----:B------:R-:W-:Y:S01]  /*04b0*/  I2F.F64 R26, UR4 ;  /* 0x00000004001a7d12 */ /* 0x000fe20008201c00 */
[----:B------:R-:W-:Y:S01]  /*04c0*/  IMAD.MOV.U32 R25, RZ, RZ, R20 ;  /* 0x000000ffff197224 */ /* 0x000fe200078e0014 */
[----:B------:R-:W-:Y:S01]  /*04d0*/  FSEL R12, R6, R12, P3 ;  /* 0x0000000c060c7208 */ /* 0x000fe20001800000 */
[----:B------:R-:W-:Y:S01]  /*04e0*/  DSETP.GT.AND P2, PT, R10, R18, PT ;  /* 0x000000120a00722a */ /* 0x000fe20003f44000 */
[----:B------:R-:W-:Y:S01]  /*04f0*/  FSEL R13, R7, R13, P3 ;  /* 0x0000000d070d7208 */ /* 0x000fe20001800000 */
[----:B------:R-:W3:Y:S01]  /*0500*/  LDCU.64 UR4, c[0x0][0x358] ;  /* 0x00006b00ff0477ac */ /* 0x000ee20008000a00 */
[----:B-1----:R-:W-:-:S03]  /*0510*/  IMAD.MOV.U32 R29, RZ, RZ, R22 ;  /* 0x000000ffff1d7224 */ /* 0x002fc600078e0016 */
[----:B------:R-:W-:Y:S02]  /*0520*/  FSEL R10, R18, R10, P2 ;  /* 0x0000000a120a7208 */ /* 0x000fe40001000000 */
[----:B------:R-:W-:Y:S01]  /*0530*/  FSEL R11, R19, R11, P2 ;  /* 0x0000000b130b7208 */ /* 0x000fe20001000000 */
[----:B------:R-:W-:-:S03]  /*0540*/  DSETP.MAX.AND P2, P6, RZ, R16, PT ;  /* 0x00000010ff00722a */ /* 0x000fc60003e4f000 */
[----:B------:R1:W4:Y:S03]  /*0550*/  F2I.F64.TRUNC R15, R10 ;  /* 0x0000000a000f7311 */ /* 0x000326000030d100 */
[----:B------:R-:W-:Y:S02]  /*0560*/  FSEL R3, R0, R17, P2 ;  /* 0x0000001100037208 */ /* 0x000fe40001000000 */
[----:B------:R-:W-:Y:S01]  /*0570*/  SEL R8, R8, R9, P2 ;  /* 0x0000000908087207 */ /* 0x000fe20001000000 */
[----:B------:R-:W-:Y:S01]  /*0580*/  DSETP.MAX.AND P3, P2, RZ, R22, PT ;  /* 0x00000016ff00722a */ /* 0x000fe20003a6f000 */
[----:B------:R-:W-:Y:S01]  /*0590*/  MOV R9, RZ ;  /* 0x000000ff00097202 */ /* 0x000fe20000000f00 */
[----:B------:R2:W0:Y:S01]  /*05a0*/  F2I.F64.TRUNC R0, R12 ;  /* 0x0000000c00007311 */ /* 0x000422000030d100 */
[----:B-1----:R-:W-:Y:S02]  /*05b0*/  IMAD.MOV.U32 R10, RZ, RZ, RZ ;  /* 0x000000ffff0a7224 */ /* 0x002fe400078e00ff */
[----:B------:R-:W-:-:S02]  /*05c0*/  @P6 LOP3.LUT R3, R17, 0x80000, RZ, 0xfc, !PT ;  /* 0x0008000011036812 */ /* 0x000fc400078efcff */
[----:B------:R-:W-:Y:S02]  /*05d0*/  FSEL R11, R9, R21, P4 ;  /* 0x00000015090b7208 */ /* 0x000fe40002000000 */
[----:B------:R-:W-:Y:S01]  /*05e0*/  SEL R10, R10, R25, P4 ;  /* 0x000000190a0a7207 */ /* 0x000fe20002000000 */
[----:B------:R-:W-:Y:S01]  /*05f0*/  IMAD.MOV.U32 R9, RZ, RZ, R3 ;  /* 0x000000ffff097224 */ /* 0x000fe200078e0003 */
[----:B------:R-:W-:Y:S01]  /*0600*/  @P5 LOP3.LUT R11, R21, 0x80000, RZ, 0xfc, !PT ;  /* 0x00080000150b5812 */ /* 0x000fe200078efcff */
[----:B------:R-:W-:Y:S02]  /*0610*/  IMAD.MOV.U32 R3, RZ, RZ, RZ ;  /* 0x000000ffff037224 */ /* 0x000fe400078e00ff */
[----:B--2---:R-:W-:Y:S02]  /*0620*/  IMAD.MOV.U32 R12, RZ, RZ, RZ ;  /* 0x000000ffff0c7224 */ /* 0x004fe400078e00ff */
[--C-:B------:R-:W-:Y:S01]  /*0630*/  DSETP.GT.AND P4, PT, R8, R6.reuse, PT ;  /* 0x000000060800722a */ /* 0x100fe20003f84000 */
[----:B------:R-:W-:Y:S01]  /*0640*/  FSEL R13, R3, R23, P3 ;  /* 0x00000017030d7208 */ /* 0x000fe20001800000 */
[----:B------:R-:W-:Y:S01]  /*0650*/  DSETP.GT.AND P5, PT, R10, R6, PT ;  /* 0x000000060a00722a */ /* 0x000fe20003fa4000 */
[----:B------:R-:W-:-:S02]  /*0660*/  SEL R12, R12, R29, P3 ;  /* 0x0000001d0c0c7207 */ /* 0x000fc40001800000 */
[----:B------:R-:W-:Y:S01]  /*0670*/  @P2 LOP3.LUT R13, R23, 0x80000, RZ, 0xfc, !PT ;  /* 0x00080000170d2812 */ /* 0x000fe200078efcff */
[----:B------:R-:W1:Y:S01]  /*0680*/  LDC.64 R28, c[0x0][0x388] ;  /* 0x0000e200ff1c7b82 */ /* 0x000e620000000a00 */
[----:B------:R-:W-:Y:S02]  /*0690*/  FSEL R16, R6, R8, P4 ;  /* 0x0000000806107208 */ /* 0x000fe40002000000 */
[----:B------:R-:W-:Y:S02]  /*06a0*/  MOV R8, RZ ;  /* 0x000000ff00087202 */ /* 0x000fe40000000f00 */
[----:B------:R-:W-:Y:S01]  /*06b0*/  FSEL R17, R7, R9, P4 ;  /* 0x0000000907117208 */ /* 0x000fe20002000000 */
[----:B------:R-:W-:Y:S01]  /*06c0*/  DSETP.GT.AND P2, PT, R12, R6, PT ;  /* 0x000000060c00722a */ /* 0x000fe20003f44000 */
[----:B------:R-:W-:Y:S02]  /*06d0*/  FSEL R9, R3, R24, P0 ;  /* 0x0000001803097208 */ /* 0x000fe40000000000 */
[----:B------:R-:W-:Y:S01]  /*06e0*/  SEL R8, R8, R5, P0 ;  /* 0x0000000508087207 */ /* 0x000fe20000000000 */
[----:B------:R-:W2:Y:S01]  /*06f0*/  F2I.F64.TRUNC R16, R16 ;  /* 0x0000001000107311 */ /* 0x000ea2000030d100 */
[----:B------:R-:W-:Y:S01]  /*0700*/  @P1 LOP3.LUT R9, R24, 0x80000, RZ, 0xfc, !PT ;  /* 0x0008000018091812 */ /* 0x000fe200078efcff */
[----:B----4-:R-:W-:Y:S01]  /*0710*/  IMAD R5, R15, UR9, R2 ;  /* 0x000000090f057c24 */ /* 0x010fe2000f8e0202 */
[----:B------:R-:W-:-:S02]  /*0720*/  FSEL R10, R6, R10, P5 ;  /* 0x0000000a060a7208 */ /* 0x000fc40002800000 */
[----:B------:R-:W-:Y:S02]  /*0730*/  FSEL R12, R6, R12, P2 ;  /* 0x0000000c060c7208 */ /* 0x000fe40001000000 */
[----:B------:R-:W-:Y:S01]  /*0740*/  DSETP.GT.AND P0, PT, R8, R26, PT ;  /* 0x0000001a0800722a */ /* 0x000fe20003f04000 */
[C---:B------:R-:W-:Y:S02]  /*0750*/  FSEL R11, R7.reuse, R11, P5 ;  /* 0x0000000b070b7208 */ /* 0x040fe40002800000 */
[----:B------:R-:W-:Y:S02]  /*0760*/  FSEL R13, R7, R13, P2 ;  /* 0x0000000d070d7208 */ /* 0x000fe40001000000 */
[----:B------:R-:W4:Y:S01]  /*0770*/  F2I.F64.TRUNC R10, R10 ;  /* 0x0000000a000a7311 */ /* 0x000f22000030d100 */
[----:B------:R-:W-:Y:S01]  /*0780*/  FSEL R6, R26, R8, P0 ;  /* 0x000000081a067208 */ /* 0x000fe20000000000 */
[----:B0-----:R-:W-:Y:S01]  /*0790*/  IMAD R8, R15, UR9, R0 ;  /* 0x000000090f087c24 */ /* 0x001fe2000f8e0200 */
[----:B------:R-:W-:Y:S01]  /*07a0*/  FSEL R7, R27, R9, P0 ;  /* 0x000000091b077208 */ /* 0x000fe20000000000 */
[----:B--2---:R-:W-:-:S04]  /*07b0*/  IMAD R16, R15, UR9, R16 ;  /* 0x000000090f107c24 */ /* 0x004fc8000f8e0210 */
[----:B------:R-:W0:Y:S01]  /*07c0*/  F2I.F64.TRUNC R12, R12 ;  /* 0x0000000c000c7311 */ /* 0x000e22000030d100 */
[----:B----4-:R-:W-:-:S07]  /*07d0*/  IMAD R10, R15, UR9, R10 ;  /* 0x000000090f0a7c24 */ /* 0x010fce000f8e020a */
[----:B------:R-:W2:Y:S01]  /*07e0*/  F2I.F64.TRUNC R3, R6 ;  /* 0x0000000600037311 */ /* 0x000ea2000030d100 */
[----:B0-----:R-:W-:Y:S02]  /*07f0*/  IMAD R12, R15, UR9, R12 ;  /* 0x000000090f0c7c24 */ /* 0x001fe4000f8e020c */
[--C-:B--2---:R-:W-:Y:S02]  /*0800*/  IMAD R0, R5, UR8, R3.reuse ;  /* 0x0000000805007c24 */ /* 0x104fe4000f8e0203 */
[--C-:B------:R-:W-:Y:S02]  /*0810*/  IMAD R37, R8, UR8, R3.reuse ;  /* 0x0000000808257c24 */ /* 0x100fe4000f8e0203 */
[--C-:B------:R-:W-:Y:S02]  /*0820*/  IMAD R25, R10, UR8, R3.reuse ;  /* 0x000000080a197c24 */ /* 0x100fe4000f8e0203 */
[--C-:B------:R-:W-:Y:S02]  /*0830*/  IMAD R39, R12, UR8, R3.reuse ;  /* 0x000000080c277c24 */ /* 0x100fe4000f8e0203 */
[----:B------:R-:W-:-:S02]  /*0840*/  IMAD R9, R16, UR8, R3 ;  /* 0x0000000810097c24 */ /* 0x000fc4000f8e0203 */
[----:B-1----:R-:W-:-:S04]  /*0850*/  IMAD.WIDE R16, R0, 0x8, R28 ;  /* 0x0000000800107825 */ /* 0x002fc800078e021c */
[--C-:B------:R-:W-:Y:S02]  /*0860*/  IMAD.WIDE R38, R39, 0x8, R28.reuse ;  /* 0x0000000827267825 */ /* 0x100fe400078e021c */
[----:B---3--:R-:W5:Y:S02]  /*0870*/  LDG.E.64 R16, desc[UR4][R16.64] ;  /* 0x0000000410107981 */ /* 0x008f64000c1e1b00 */
[--C-:B------:R-:W-:Y:S02]  /*0880*/  IMAD.WIDE R24, R25, 0x8, R28.reuse ;  /* 0x0000000819187825 */ /* 0x100fe400078e021c */
[----:B------:R-:W5:Y:S02]  /*0890*/  LDG.E.64 R38, desc[UR4][R38.64] ;  /* 0x0000000426267981 */ /* 0x000f64000c1e1b00 */
[----:B------:R-:W-:Y:S02]  /*08a0*/  IMAD.WIDE R36, R37, 0x8, R28 ;  /* 0x0000000825247825 */ /* 0x000fe400078e021c */
[----:B------:R-:W5:Y:S02]  /*08b0*/  LDG.E.64 R24, desc[UR4][R24.64] ;  /* 0x0000000418187981 */ /* 0x000f64000c1e1b00 */
[----:B------:R-:W-:-:S02]  /*08c0*/  IMAD.WIDE R34, R0, 0x8, R34 ;  /* 0x0000000800227825 */ /* 0x000fc400078e0222 */
[----:B------:R-:W5:Y:S02]  /*08d0*/  LDG.E.64 R36, desc[UR4][R36.64] ;  /* 0x0000000424247981 */ /* 0x000f64000c1e1b00 */
[----:B------:R-:W-:Y:S02]  /*08e0*/  IMAD.WIDE R30, R0, 0x8, R30 ;  /* 0x00000008001e7825 */ /* 0x000fe400078e021e */
[----:B------:R-:W5:Y:S02]  /*08f0*/  LDG.E.64 R34, desc[UR4][R34.64] ;  /* 0x0000000422227981 */ /* 0x000f64000c1e1b00 */
[----:B------:R-:W-:Y:S02]  /*0900*/  IMAD.WIDE R28, R9, 0x8, R28 ;  /* 0x00000008091c7825 */ /* 0x000fe400078e021c */
[----:B------:R-:W5:Y:S04]  /*0910*/  LDG.E.64 R30, desc[UR4][R30.64] ;  /* 0x000000041e1e7981 */ /* 0x000f68000c1e1b00 */
[----:B------:R-:W5:Y:S01]  /*0920*/  LDG.E.64 R28, desc[UR4][R28.64] ;  /* 0x000000041c1c7981 */ /* 0x000f62000c1e1b00 */
[----:B------:R-:W-:-:S10]  /*0930*/  DADD R54, -RZ, |UR6| ;  /* 0x40000006ff367e29 */ /* 0x000fd40008000100 */
[----:B------:R-:W-:Y:S01]  /*0940*/  IMAD.MOV.U32 R46, RZ, RZ, R54 ;  /* 0x000000ffff2e7224 */ /* 0x000fe200078e0036 */
[----:B------:R-:W-:-:S07]  /*0950*/  MOV R54, 0x970 ;  /* 0x0000097000367802 */ /* 0x000fce0000000f00 */
[----:B-----5:R-:W-:Y:S05]  /*0960*/  CALL.REL.NOINC `($_Z23surface_redistance_stepPdPKdS1_S1_S1_S1_S1_S1_S1_S1_S1_S1_S1_iiidddi$__internal_accurate_pow) ;  /* 0x0000009800f87944 */ /* 0x020fea0003c00000 */
[----:B------:R-:W0:Y:S02]  /*0970*/  LDC.64 R10, c[0x0][0x3f8] ;  /* 0x0000fe00ff0a7b82 */ /* 0x000e240000000a00 */
[C---:B0-----:R-:W-:Y:S02]  /*0980*/  DADD R8, R10.reuse, 2 ;  /* 0x400000000a087429 */ /* 0x041fe40000000000 */
[C---:B------:R-:W-:Y:S02]  /*0990*/  DSETP.NEU.AND P0, PT, R10.reuse, RZ, PT ;  /* 0x000000ff0a00722a */ /* 0x040fe40003f0d000 */
[----:B------:R-:W-:-:S06]  /*09a0*/  DSETP.NEU.AND P2, PT, R10, 1, PT ;  /* 0x3ff000000a00742a */ /* 0x000fcc0003f4d000 */
[----:B------:R-:W-:-:S04]  /*09b0*/  LOP3.LUT R8, R9, 0x7ff00000, RZ, 0xc0, !PT ;  /* 0x7ff0000009087812 */ /* 0x000fc800078ec0ff */
[----:B------:R-:W-:Y:S02]  /*09c0*/  ISETP.NE.AND P1, PT, R8, 0x7ff00000, PT ;  /* 0x7ff000000800780c */ /* 0x000fe40003f25270 */
[----:B------:R-:W-:-:S11]  /*09d0*/  @!P0 CS2R R6, SRZ ;  /* 0x0000000000068805 */ /* 0x000fd6000001ff00 */
[----:B------:R-:W-:Y:S05]  /*09e0*/  @P1 BRA `(.L_x_0) ;  /* 0x0000000000181947 */ /* 0x000fea0003800000 */
[----:B------:R-:W-:-:S14]  /*09f0*/  DSETP.NAN.AND P0, PT, R10, R10, PT ;  /* 0x0000000a0a00722a */ /* 0x000fdc0003f08000 */
[----:B------:R-:W-:Y:S01]  /*0a00*/  @P0 DADD R6, R10, 2 ;  /* 0x400000000a060429 */ /* 0x000fe20000000000 */
[----:B------:R-:W-:Y:S10]  /*0a10*/  @P0 BRA `(.L_x_0) ;  /* 0x00000000000c0947 */ /* 0x000ff40003800000 */
[----:B------:R-:W-:-:S14]  /*0a20*/  DSETP.NEU.AND P0, PT, |R10|, +INF , PT ;  /* 0x7ff000000a00742a */ /* 0x000fdc0003f0d200 */
[----:B------:R-:W-:Y:S02]  /*0a30*/  @!P0 IMAD.MOV.U32 R6, RZ, RZ, 0x0 ;  /* 0x00000000ff068424 */ /* 0x000fe400078e00ff */
[----:B------:R-:W-:-:S07]  /*0a40*/  @!P0 IMAD.MOV.U32 R7, RZ, RZ, 0x7ff00000 ;  /* 0x7ff00000ff078424 */ /* 0x000fce00078e00ff */
.L_x_0:
[----:B------:R-:W-:Y:S01]  /*0a50*/  FSEL R23, R7, 1.875, P2 ;  /* 0x3ff0000007177808 */ /* 0x000fe20001000000 */
[----:B------:R-:W-:Y:S01]  /*0a60*/  DADD R8, R36, R36 ;  /* 0x0000000024087229 */ /* 0x000fe20000000024 */
[----:B------:R-:W-:Y:S01]  /*0a70*/  FSEL R22, R6, RZ, P2 ;  /* 0x000000ff06167208 */ /* 0x000fe20001000000 */
[C---:B------:R-:W-:Y:S01]  /*0a80*/  DADD R20, R16.reuse, R16 ;  /* 0x0000000010147229 */ /* 0x040fe20000000010 */
[----:B------:R-:W0:Y:S01]  /*0a90*/  MUFU.RCP64H R11, R23 ;  /* 0x00000017000b7308 */ /* 0x000e220000001800 */
[----:B------:R-:W-:Y:S01]  /*0aa0*/  IMAD.MOV.U32 R10, RZ, RZ, 0x1 ;  /* 0x00000001ff0a7424 */ /* 0x000fe200078e00ff */
[----:B------:R-:W-:Y:S03]  /*0ab0*/  BSSY.RECONVERGENT B1, `(.L_x_1) ;  /* 0x0000020000017945 */ /* 0x000fe60003800200 */
[----:B------:R-:W-:Y:S02]  /*0ac0*/  DADD R8, R16, -R8 ;  /* 0x0000000010087229 */ /* 0x000fe40000000808 */
[----:B------:R-:W-:-:S06]  /*0ad0*/  DADD R6, R24, -R20 ;  /* 0x0000000018067229 */ /* 0x000fcc0000000814 */
[----:B------:R-:W-:Y:S02]  /*0ae0*/  DADD R8, R28, R8 ;  /* 0x000000001c087229 */ /* 0x000fe40000000008 */
[----:B------:R-:W-:Y:S02]  /*0af0*/  DADD R28, R36, R6 ;  /* 0x00000000241c7229 */ /* 0x000fe40000000006 */
[----:B0-----:R-:W-:-:S06]  /*0b00*/  DFMA R12, -R22, R10, 1 ;  /* 0x3ff00000160c742b */ /* 0x001fcc000000010a */
[----:B------:R-:W-:Y:S02]  /*0b10*/  DSETP.GEU.AND P0, PT, |R28|, |R8|, PT ;  /* 0x400000081c00722a */ /* 0x000fe40003f0e200 */
[----:B------:R-:W-:-:S04]  /*0b20*/  DFMA R12, R12, R12, R12 ;  /* 0x0000000c0c0c722b */ /* 0x000fc8000000000c */
[----:B------:R-:W-:Y:S02]  /*0b30*/  FSEL R6, R28, R8, !P0 ;  /* 0x000000081c067208 */ /* 0x000fe40004000000 */
[----:B------:R-:W-:Y:S01]  /*0b40*/  FSEL R7, R29, R9, !P0 ;  /* 0x000000091d077208 */ /* 0x000fe20004000000 */
[----:B------:R-:W-:Y:S02]  /*0b50*/  DMUL R8, R28, R8 ;  /* 0x000000081c087228 */ /* 0x000fe40000000000 */
[----:B------:R-:W-:-:S03]  /*0b60*/  DFMA R12, R10, R12, R10 ;  /* 0x0000000c0a0c722b */ /* 0x000fc6000000000a */
[----:B------:R-:W-:-:S03]  /*0b70*/  DMUL R6, R6, 0.5 ;  /* 0x3fe0000006067828 */ /* 0x000fc60000000000 */
[----:B------:R-:W-:Y:S02]  /*0b80*/  DSETP.GEU.AND P0, PT, R8, RZ, PT ;  /* 0x000000ff0800722a */ /* 0x000fe40003f0e000 */
[----:B------:R-:W-:-:S05]  /*0b90*/  DFMA R10, -R22, R12, 1 ;  /* 0x3ff00000160a742b */ /* 0x000fca000000010c */
[----:B------:R-:W-:Y:S02]  /*0ba0*/  FSEL R8, R6, RZ, P0 ;  /* 0x000000ff06087208 */ /* 0x000fe40000000000 */
[----:B------:R-:W-:Y:S01]  /*0bb0*/  FSEL R9, R7, RZ, P0 ;  /* 0x000000ff07097208 */ /* 0x000fe20000000000 */
[----:B------:R-:W-:-:S03]  /*0bc0*/  DFMA R10, R12, R10, R12 ;  /* 0x0000000a0c0a722b */ /* 0x000fc6000000000c */
[----:B------:R-:W-:-:S05]  /*0bd0*/  FSETP.GEU.AND P1, PT, |R9|, 6.5827683646048100446e-37, PT ;  /* 0x036000000900780b */ /* 0x000fca0003f2e200 */
[----:B------:R-:W-:-:S08]  /*0be0*/  DMUL R32, R10, R8 ;  /* 0x000000080a207228 */ /* 0x000fd00000000000 */
[----:B------:R-:W-:-:S08]  /*0bf0*/  DFMA R6, -R22, R32, R8 ;  /* 0x000000201606722b */ /* 0x000fd00000000108 */
[----:B------:R-:W-:-:S10]  /*0c00*/  DFMA R32, R10, R6, R32 ;  /* 0x000000060a20722b */ /* 0x000fd40000000020 */
[----:B------:R-:W-:-:S05]  /*0c10*/  FFMA R6, RZ, R23, R33 ;  /* 0x00000017ff067223 */ /* 0x000fca0000000021 */
[----:B------:R-:W-:-:S13]  /*0c20*/  FSETP.GT.AND P0, PT, |R6|, 1.469367938527859385e-39, PT ;  /* 0x001000000600780b */ /* 0x000fda0003f04200 */
[----:B------:R-:W-:Y:S05]  /*0c30*/  @P0 BRA P1, `(.L_x_2) ;  /* 0x00000000001c0947 */ /* 0x000fea0000800000 */
[----:B------:R-:W-:Y:S01]  /*0c40*/  IMAD.MOV.U32 R7, RZ, RZ, R9 ;  /* 0x000000ffff077224 */ /* 0x000fe200078e0009 */
[----:B------:R-:W-:Y:S01]  /*0c50*/  MOV R9, R22 ;  /* 0x0000001600097202 */ /* 0x000fe20000000f00 */
[----:B------:R-:W-:Y:S01]  /*0c60*/  IMAD.MOV.U32 R10, RZ, RZ, R23 ;  /* 0x000000ffff0a7224 */ /* 0x000fe200078e0017 */
[----:B------:R-:W-:-:S07]  /*0c70*/  MOV R6, 0xc90 ;  /* 0x00000c9000067802 */ /* 0x000fce0000000f00 */
[----:B------:R-:W-:Y:S05]  /*0c80*/  CALL.REL.NOINC `($__internal_0_$__cuda_sm20_div_rn_f64_full) ;  /* 0x0000008c00c47944 */ /* 0x000fea0003c00000 */
[----:B------:R-:W-:Y:S02]  /*0c90*/  IMAD.MOV.U32 R32, RZ, RZ, R8 ;  /* 0x000000ffff207224 */ /* 0x000fe400078e0008 */
[----:B------:R-:W-:-:S07]  /*0ca0*/  IMAD.MOV.U32 R33, RZ, RZ, R7 ;  /* 0x000000ffff217224 */ /* 0x000fce00078e0007 */
.L_x_2:
[----:B------:R-:W-:Y:S05]  /*0cb0*/  BSYNC.RECONVERGENT B1 ;  /* 0x0000000000017941 */ /* 0x000fea0003800200 */
.L_x_1:
[----:B------:R-:W0:Y:S01]  /*0cc0*/  MUFU.RCP64H R7, R35 ;  /* 0x0000002300077308 */ /* 0x000e220000001800 */
[----:B------:R-:W-:Y:S01]  /*0cd0*/  IMAD.MOV.U32 R6, RZ, RZ, 0x1 ;  /* 0x00000001ff067424 */ /* 0x000fe200078e00ff */
[----:B------:R-:W1:Y:S01]  /*0ce0*/  LDCU.64 UR6, c[0x0][0x3f8] ;  /* 0x00007f00ff0677ac */ /* 0x000e620008000a00 */
[----:B------:R-:W-:Y:S04]  /*0cf0*/  BSSY.RECONVERGENT B1, `(.L_x_3) ;  /* 0x0000017000017945 */ /* 0x000fe80003800200 */
[C---:B0-----:R-:W-:Y:S02]  /*0d00*/  DFMA R8, -R34.reuse, R6, 1 ;  /* 0x3ff000002208742b */ /* 0x041fe40000000106 */
[----:B-1----:R-:W-:-:S06]  /*0d10*/  DSETP.NEU.AND P0, PT, R34, UR6, PT ;  /* 0x0000000622007e2a */ /* 0x002fcc000bf0d000 */
[----:B------:R-:W-:-:S08]  /*0d20*/  DFMA R8, R8, R8, R8 ;  /* 0x000000080808722b */ /* 0x000fd00000000008 */
[----:B------:R-:W-:Y:S01]  /*0d30*/  DFMA R6, R6, R8, R6 ;  /* 0x000000080606722b */ /* 0x000fe20000000006 */
[----:B------:R-:W-:Y:S02]  /*0d40*/  FSEL R8, R36, RZ, !P0 ;  /* 0x000000ff24087208 */ /* 0x000fe40004000000 */
[----:B------:R-:W-:-:S05]  /*0d50*/  FSEL R9, R37, RZ, !P0 ;  /* 0x000000ff25097208 */ /* 0x000fca0004000000 */
[----:B------:R-:W-:Y:S02]  /*0d60*/  DFMA R10, -R34, R6, 1 ;  /* 0x3ff00000220a742b */ /* 0x000fe40000000106 */
[----:B------:R-:W-:-:S06]  /*0d70*/  DADD R8, -R16, R8 ;  /* 0x0000000010087229 */ /* 0x000fcc0000000108 */
[----:B------:R-:W-:-:S04]  /*0d80*/  DFMA R6, R6, R10, R6 ;  /* 0x0000000a0606722b */ /* 0x000fc80000000006 */
[----:B------:R-:W-:-:S04]  /*0d90*/  FSETP.GEU.AND P1, PT, |R9|, 6.5827683646048100446e-37, PT ;  /* 0x036000000900780b */ /* 0x000fc80003f2e200 */
        /* <DEDUP_REMOVED lines=11> */
[----:B------:R-:W-:-:S07]  /*0e50*/  IMAD.MOV.U32 R6, RZ, RZ, R8 ;  /* 0x000000ffff067224 */ /* 0x000fce00078e0008 */
.L_x_4:
[----:B------:R-:W-:Y:S05]  /*0e60*/  BSYNC.RECONVERGENT B1 ;  /* 0x0000000000017941 */ /* 0x000fea0003800200 */
.L_x_3:
[----:B------:R-:W0:Y:S01]  /*0e70*/  MUFU.RCP64H R11, R23 ;  /* 0x00000017000b7308 */ /* 0x000e220000001800 */
[----:B------:R-:W-:Y:S01]  /*0e80*/  DADD R8, R24, R24 ;  /* 0x0000000018087229 */ /* 0x000fe20000000018 */
[----:B------:R-:W-:Y:S01]  /*0e90*/  IMAD.MOV.U32 R10, RZ, RZ, 0x1 ;  /* 0x00000001ff0a7424 */ /* 0x000fe200078e00ff */
[----:B------:R-:W-:Y:S01]  /*0ea0*/  BSSY.RECONVERGENT B1, `(.L_x_5) ;  /* 0x0000020000017945 */ /* 0x000fe20003800200 */
[----:B------:R-:W-:-:S05]  /*0eb0*/  DFMA R32, -R34, R32, R6 ;  /* 0x000000202220722b */ /* 0x000fca0000000106 */
[----:B------:R-:W-:Y:S02]  /*0ec0*/  DADD R8, R16, -R8 ;  /* 0x0000000010087229 */ /* 0x000fe40000000808 */
[----:B0-----:R-:W-:-:S06]  /*0ed0*/  DFMA R12, -R22, R10, 1 ;  /* 0x3ff00000160c742b */ /* 0x001fcc000000010a */
[----:B------:R-:W-:Y:S02]  /*0ee0*/  DADD R8, R38, R8 ;  /* 0x0000000026087229 */ /* 0x000fe40000000008 */
[----:B------:R-:W-:-:S06]  /*0ef0*/  DFMA R12, R12, R12, R12 ;  /* 0x0000000c0c0c722b */ /* 0x000fcc000000000c */
[----:B------:R-:W-:Y:S02]  /*0f00*/  DSETP.GEU.AND P0, PT, |R28|, |R8|, PT ;  /* 0x400000081c00722a */ /* 0x000fe40003f0e200 */
[----:B------:R-:W-:-:S04]  /*0f10*/  DFMA R12, R10, R12, R10 ;  /* 0x0000000c0a0c722b */ /* 0x000fc8000000000a */
[----:B------:R-:W-:Y:S02]  /*0f20*/  FSEL R10, R28, R8, !P0 ;  /* 0x000000081c0a7208 */ /* 0x000fe40004000000 */
[----:B------:R-:W-:Y:S01]  /*0f30*/  FSEL R11, R29, R9, !P0 ;  /* 0x000000091d0b7208 */ /* 0x000fe20004000000 */
[----:B------:R-:W-:Y:S02]  /*0f40*/  DMUL R8, R28, R8 ;  /* 0x000000081c087228 */ /* 0x000fe40000000000 */
[----:B------:R-:W-:-:S03]  /*0f50*/  DFMA R28, -R22, R12, 1 ;  /* 0x3ff00000161c742b */ /* 0x000fc6000000010c */
[----:B------:R-:W-:-:S03]  /*0f60*/  DMUL R10, R10, 0.5 ;  /* 0x3fe000000a0a7828 */ /* 0x000fc60000000000 */
[----:B------:R-:W-:Y:S02]  /*0f70*/  DSETP.GEU.AND P0, PT, R8, RZ, PT ;  /* 0x000000ff0800722a */ /* 0x000fe40003f0e000 */
[----:B------:R-:W-:-:S05]  /*0f80*/  DFMA R12, R12, R28, R12 ;  /* 0x0000001c0c0c722b */ /* 0x000fca000000000c */
[----:B------:R-:W-:Y:S02]  /*0f90*/  FSEL R10, R10, RZ, P0 ;  /* 0x000000ff0a0a7208 */ /* 0x000fe40000000000 */
[----:B------:R-:W-:-:S04]  /*0fa0*/  FSEL R11, R11, RZ, P0 ;  /* 0x000000ff0b0b7208 */ /* 0x000fc80000000000 */
[----:B------:R-:W-:Y:S02]  /*0fb0*/  FSETP.GEU.AND P1, PT, |R11|, 6.5827683646048100446e-37, PT ;  /* 0x036000000b00780b */ /* 0x000fe40003f2e200 */
        /* <DEDUP_REMOVED lines=9> */
[----:B------:R-:W-:Y:S01]  /*1050*/  MOV R6, 0x1080 ;  /* 0x0000108000067802 */ /* 0x000fe20000000f00 */
[----:B------:R-:W-:-:S07]  /*1060*/  IMAD.MOV.U32 R10, RZ, RZ, R23 ;  /* 0x000000ffff0a7224 */ /* 0x000fce00078e0017 */
[----:B------:R-:W-:Y:S05]  /*1070*/  CALL.REL.NOINC `($__internal_0_$__cuda_sm20_div_rn_f64_full) ;  /* 0x0000008800c87944 */ /* 0x000fea0003c00000 */
[----:B------:R-:W-:Y:S02]  /*1080*/  IMAD.MOV.U32 R28, RZ, RZ, R8 ;  /* 0x000000ffff1c7224 */ /* 0x000fe400078e0008 */
[----:B------:R-:W-:-:S07]  /*1090*/  IMAD.MOV.U32 R29, RZ, RZ, R7 ;  /* 0x000000ffff1d7224 */ /* 0x000fce00078e0007 */
.L_x_6:
[----:B------:R-:W-:Y:S05]  /*10a0*/  BSYNC.RECONVERGENT B1 ;  /* 0x0000000000017941 */ /* 0x000fea0003800200 */
.L_x_5:
        /* <DEDUP_REMOVED lines=11> */
[----:B------:R-:W-:-:S06]  /*1160*/  DADD R8, R16, -R8 ;  /* 0x0000000010087229 */ /* 0x000fcc0000000808 */
        /* <DEDUP_REMOVED lines=14> */
.L_x_8:
[----:B------:R-:W-:Y:S05]  /*1250*/  BSYNC.RECONVERGENT B1 ;  /* 0x0000000000017941 */ /* 0x000fea0003800200 */
.L_x_7:
[C---:B------:R-:W-:Y:S01]  /*1260*/  VIADD R8, R14.reuse, 0x1 ;  /* 0x000000010e087836 */ /* 0x040fe20000000000 */
[----:B------:R-:W0:Y:S01]  /*1270*/  LDC.64 R38, c[0x0][0x388] ;  /* 0x0000e200ff267b82 */ /* 0x000e220000000a00 */
[C---:B------:R-:W-:Y:S01]  /*1280*/  VIADD R10, R14.reuse, 0x2 ;  /* 0x000000020e0a7836 */ /* 0x040fe20000000000 */
[----:B------:R-:W1:Y:S01]  /*1290*/  LDCU UR6, c[0x0][0x3e8] ;  /* 0x00007d00ff0677ac */ /* 0x000e620008000800 */
[C---:B------:R-:W-:Y:S01]  /*12a0*/  VIADD R12, R14.reuse, 0xffffffff ;  /* 0xffffffff0e0c7836 */ /* 0x040fe20000000000 */
[----:B------:R-:W-:Y:S01]  /*12b0*/  IADD3 R14, PT, PT, R14, -0x2, RZ ;  /* 0xfffffffe0e0e7810 */ /* 0x000fe20007ffe0ff */
[----:B------:R-:W2:Y:S01]  /*12c0*/  I2F.F64 R8, R8 ;  /* 0x0000000800087312 */ /* 0x000ea20000201c00 */
[----:B------:R-:W-:-:S07]  /*12d0*/  IMAD.MOV.U32 R22, RZ, RZ, RZ ;  /* 0x000000ffff167224 */ /* 0x000fce00078e00ff */
[----:B------:R-:W3:Y:S01]  /*12e0*/  I2F.F64 R10, R10 ;  /* 0x0000000a000a7312 */ /* 0x000ee20000201c00 */
[----:B--2---:R-:W-:Y:S01]  /*12f0*/  DSETP.MAX.AND P0, P2, RZ, R8, PT ;  /* 0x00000008ff00722a */ /* 0x004fe20003a0f000 */
[----:B------:R-:W-:-:S06]  /*1300*/  IMAD.MOV.U32 R23, RZ, RZ, R8 ;  /* 0x000000ffff177224 */ /* 0x000fcc00078e0008 */
[----:B------:R-:W2:Y:S01]  /*1310*/  I2F.F64 R12, R12 ;  /* 0x0000000c000c7312 */ /* 0x000ea20000201c00 */
[----:B------:R-:W-:Y:S01]  /*1320*/  IMAD.MOV.U32 R8, RZ, RZ, RZ ;  /* 0x000000ffff087224 */ /* 0x000fe200078e00ff */
[----:B---3--:R-:W-:Y:S01]  /*1330*/  DSETP.MAX.AND P3, P4, RZ, R10, PT ;  /* 0x0000000aff00722a */ /* 0x008fe20003c6f000 */
[----:B------:R-:W-:-:S05]  /*1340*/  IMAD.MOV.U32 R35, RZ, RZ, R11 ;  /* 0x000000ffff237224 */ /* 0x000fca00078e000b */
[----:B------:R-:W3:Y:S01]  /*1350*/  I2F.F64 R14, R14 ;  /* 0x0000000e000e7312 */ /* 0x000ee20000201c00 */
[C---:B------:R-:W-:Y:S01]  /*1360*/  FSEL R11, R8.reuse, R9, P0 ;  /* 0x00000009080b7208 */ /* 0x040fe20000000000 */
[----:B------:R-:W-:Y:S01]  /*1370*/  IMAD.MOV.U32 R25, RZ, RZ, R10 ;  /* 0x000000ffff197224 */ /* 0x000fe200078e000a */
[----:B------:R-:W-:Y:S02]  /*1380*/  SEL R8, R8, R23, P0 ;  /* 0x0000001708087207 */ /* 0x000fe40000000000 */
[----:B------:R-:W-:Y:S01]  /*1390*/  @P2 LOP3.LUT R11, R9, 0x80000, RZ, 0xfc, !PT ;  /* 0x00080000090b2812 */ /* 0x000fe200078efcff */
[----:B--2---:R-:W-:Y:S01]  /*13a0*/  DSETP.MAX.AND P5, P1, RZ, R12, PT ;  /* 0x0000000cff00722a */ /* 0x004fe200039af000 */
[----:B------:R-:W-:Y:S01]  /*13b0*/  MOV R10, RZ ;  /* 0x000000ff000a7202 */ /* 0x000fe20000000f00 */
[----:B------:R-:W-:Y:S02]  /*13c0*/  IMAD.MOV.U32 R37, RZ, RZ, R12 ;  /* 0x000000ffff257224 */ /* 0x000fe400078e000c */
[----:B------:R-:W-:Y:S01]  /*13d0*/  IMAD.MOV.U32 R9, RZ, RZ, R11 ;  /* 0x000000ffff097224 */ /* 0x000fe200078e000b */
[----:B------:R-:W-:Y:S01]  /*13e0*/  SEL R10, R10, R25, P3 ;  /* 0x000000190a0a7207 */ /* 0x000fe20001800000 */
[----:B------:R-:W-:Y:S01]  /*13f0*/  IMAD.MOV.U32 R12, RZ, RZ, RZ ;  /* 0x000000ffff0c7224 */ /* 0x000fe200078e00ff */
[----:B---3--:R-:W-:Y:S01]  /*1400*/  DSETP.MAX.AND P2, P0, RZ, R14, PT ;  /* 0x0000000eff00722a */ /* 0x008fe2000384f000 */
[----:B------:R-:W-:-:S02]  /*1410*/  IMAD.MOV.U32 R24, RZ, RZ, R14 ;  /* 0x000000ffff187224 */ /* 0x000fc400078e000e */
[----:B------:R-:W-:Y:S01]  /*1420*/  DSETP.GT.AND P6, PT, R8, R26, PT ;  /* 0x0000001a0800722a */ /* 0x000fe20003fc4000 */
[----:B------:R-:W-:Y:S01]  /*1430*/  IMAD.MOV.U32 R25, RZ, RZ, R15 ;  /* 0x000000ffff197224 */ /* 0x000fe200078e000f */
[----:B------:R-:W-:Y:S02]  /*1440*/  FSEL R11, R12, R35, P3 ;  /* 0x000000230c0b7208 */ /* 0x000fe40001800000 */
[----:B------:R-:W-:Y:S02]  /*1450*/  @P4 LOP3.LUT R11, R35, 0x80000, RZ, 0xfc, !PT ;  /* 0x00080000230b4812 */ /* 0x000fe400078efcff */
[----:B------:R-:W-:Y:S02]  /*1460*/  FSEL R14, R26, R8, P6 ;  /* 0x000000081a0e7208 */ /* 0x000fe40003000000 */
[----:B------:R-:W-:Y:S02]  /*1470*/  FSEL R15, R27, R9, P6 ;  /* 0x000000091b0f7208 */ /* 0x000fe40003000000 */
[----:B------:R-:W-:-:S02]  /*1480*/  CS2R R8, SRZ ;  /* 0x0000000000087805 */ /* 0x000fc4000001ff00 */
[----:B------:R-:W-:Y:S01]  /*1490*/  FSEL R35, R22, R25, P2 ;  /* 0x0000001916237208 */ /* 0x000fe20001000000 */
[----:B------:R-:W-:Y:S01]  /*14a0*/  DSETP.GT.AND P3, PT, R10, R26, PT ;  /* 0x0000001a0a00722a */ /* 0x000fe20003f64000 */
[----:B------:R-:W-:Y:S01]  /*14b0*/  @P0 LOP3.LUT R35, R25, 0x80000, RZ, 0xfc, !PT ;  /* 0x0008000019230812 */ /* 0x000fe200078efcff */
[----:B------:R-:W1:Y:S01]  /*14c0*/  F2I.F64.TRUNC R14, R14 ;  /* 0x0000000e000e7311 */ /* 0x000e62000030d100 */
[----:B------:R-:W-:Y:S02]  /*14d0*/  SEL R12, R12, R37, P5 ;  /* 0x000000250c0c7207 */ /* 0x000fe40002800000 */
[----:B------:R-:W-:Y:S02]  /*14e0*/  FSEL R23, R8, R13, P5 ;  /* 0x0000000d08177208 */ /* 0x000fe40002800000 */
[----:B------:R-:W-:Y:S02]  /*14f0*/  @P1 LOP3.LUT R23, R13, 0x80000, RZ, 0xfc, !PT ;  /* 0x000800000d171812 */ /* 0x000fe400078efcff */
[----:B------:R-:W-:-:S02]  /*1500*/  SEL R8, R9, R24, P2 ;  /* 0x0000001809087207 */ /* 0x000fc40001000000 */
[----:B------:R-:W-:Y:S01]  /*1510*/  MOV R9, R35 ;  /* 0x0000002300097202 */ /* 0x000fe20000000f00 */
[----:B------:R-:W-:Y:S01]  /*1520*/  IMAD.MOV.U32 R13, RZ, RZ, R23 ;  /* 0x000000ffff0d7224 */ /* 0x000fe200078e0017 */
[C---:B------:R-:W-:Y:S01]  /*1530*/  FSEL R10, R26.reuse, R10, P3 ;  /* 0x0000000a1a0a7208 */ /* 0x040fe20001800000 */
[----:B------:R-:W2:Y:S01]  /*1540*/  LDC.64 R22, c[0x0][0x3c8] ;  /* 0x0000f200ff167b82 */ /* 0x000ea20000000a00 */
[----:B------:R-:W-:Y:S02]  /*1550*/  FSEL R11, R27, R11, P3 ;  /* 0x0000000b1b0b7208 */ /* 0x000fe40001800000 */
[--C-:B------:R-:W-:Y:S02]  /*1560*/  DSETP.GT.AND P1, PT, R8, R26.reuse, PT ;  /* 0x0000001a0800722a */ /* 0x100fe40003f24000 */
[----:B------:R-:W-:Y:S01]  /*1570*/  DSETP.GT.AND P0, PT, R12, R26, PT ;  /* 0x0000001a0c00722a */ /* 0x000fe20003f04000 */
[----:B------:R1:W3:Y:S03]  /*1580*/  F2I.F64.TRUNC R10, R10 ;  /* 0x0000000a000a7311 */ /* 0x0002e6000030d100 */
[----:B------:R-:W-:-:S02]  /*1590*/  FSEL R24, R26, R8, P1 ;  /* 0x000000081a187208 */ /* 0x000fc40000800000 */
[C---:B------:R-:W-:Y:S02]  /*15a0*/  FSEL R25, R27.reuse, R9, P1 ;  /* 0x000000091b197208 */ /* 0x040fe40000800000 */
[----:B------:R-:W-:Y:S02]  /*15b0*/  FSEL R8, R26, R12, P0 ;  /* 0x0000000c1a087208 */ /* 0x000fe40000000000 */
[----:B------:R-:W-:Y:S01]  /*15c0*/  FSEL R9, R27, R13, P0 ;  /* 0x0000000d1b097208 */ /* 0x000fe20000000000 */
[----:B------:R-:W4:Y:S01]  /*15d0*/  F2I.F64.TRUNC R24, R24 ;  /* 0x0000001800187311 */ /* 0x000f22000030d100 */
[----:B------:R-:W0:Y:S01]  /*15e0*/  LDC.64 R26, c[0x0][0x3d0] ;  /* 0x0000f400ff1a7b82 */ /* 0x000e220000000a00 */
[C---:B-1----:R-:W-:Y:S02]  /*15f0*/  IMAD R11, R5.reuse, UR6, R14 ;  /* 0x00000006050b7c24 */ /* 0x042fe4000f8e020e */
[----:B---3--:R-:W-:-:S04]  /*1600*/  IMAD R13, R5, UR6, R10 ;  /* 0x00000006050d7c24 */ /* 0x008fc8000f8e020a */
[----:B------:R-:W1:Y:S01]  /*1610*/  F2I.F64.TRUNC R8, R8 ;  /* 0x0000000800087311 */ /* 0x000e62000030d100 */
[----:B--2---:R-:W-:-:S04]  /*1620*/  IMAD.WIDE R22, R0, 0x8, R22 ;  /* 0x0000000800167825 */ /* 0x004fc800078e0216 */
[----:B----4-:R-:W-:Y:S02]  /*1630*/  IMAD R35, R5, UR6, R24 ;  /* 0x0000000605237c24 */ /* 0x010fe4000f8e0218 */
[----:B------:R-:W5:Y:S01]  /*1640*/  LDG.E.64 R22, desc[UR4][R22.64] ;  /* 0x0000000416167981 */ /* 0x000f62000c1e1b00 */
[----:B0-----:R-:W-:-:S04]  /*1650*/  IMAD.WIDE R24, R11, 0x8, R38 ;  /* 0x000000080b187825 */ /* 0x001fc800078e0226 */
[----:B------:R-:W-:Y:S02]  /*1660*/  IMAD.WIDE R34, R35, 0x8, R38 ;  /* 0x0000000823227825 */ /* 0x000fe400078e0226 */
[----:B------:R-:W5:Y:S02]  /*1670*/  LDG.E.64 R24, desc[UR4][R24.64] ;  /* 0x0000000418187981 */ /* 0x000f64000c1e1b00 */
[----:B-1----:R-:W-:Y:S01]  /*1680*/  IMAD R15, R5, UR6, R8 ;  /* 0x00000006050f7c24 */ /* 0x002fe2000f8e0208 */
[----:B------:R-:W0:Y:S01]  /*1690*/  LDCU.64 UR6, c[0x0][0x400] ;  /* 0x00008000ff0677ac */ /* 0x000e220008000a00 */
[----:B------:R-:W-:Y:S01]  /*16a0*/  IMAD.WIDE R26, R0, 0x8, R26 ;  /* 0x00000008001a7825 */ /* 0x000fe200078e021a */
[----:B------:R-:W5:Y:S03]  /*16b0*/  LDG.E.64 R34, desc[UR4][R34.64] ;  /* 0x0000000422227981 */ /* 0x000f66000c1e1b00 */
[----:B------:R-:W-:-:S02]  /*16c0*/  IMAD.WIDE R14, R15, 0x8, R38 ;  /* 0x000000080f0e7825 */ /* 0x000fc400078e0226 */
[----:B------:R-:W5:Y:S02]  /*16d0*/  LDG.E.64 R26, desc[UR4][R26.64] ;  /* 0x000000041a1a7981 */ /* 0x000f64000c1e1b00 */
[----:B------:R-:W-:Y:S02]  /*16e0*/  IMAD.WIDE R38, R13, 0x8, R38 ;  /* 0x000000080d267825 */ /* 0x000fe400078e0226 */
[----:B------:R-:W5:Y:S04]  /*16f0*/  LDG.E.64 R14, desc[UR4][R14.64] ;  /* 0x000000040e0e7981 */ /* 0x000f68000c1e1b00 */
[----:B------:R-:W5:Y:S01]  /*1700*/  LDG.E.64 R38, desc[UR4][R38.64] ;  /* 0x0000000426267981 */ /* 0x000f62000c1e1b00 */
[----:B0-----:R-:W-:Y:S02]  /*1710*/  DADD R54, -RZ, |UR6| ;  /* 0x40000006ff367e29 */ /* 0x001fe40008000100 */
[----:B------:R-:W-:-:S08]  /*1720*/  DFMA R30, R30, R28, R6 ;  /* 0x0000001c1e1e722b */ /* 0x000fd00000000006 */
        /* <DEDUP_REMOVED lines=17> */
.L_x_9:
[----:B------:R-:W-:Y:S01]  /*1840*/  FSEL R37, R7, 1.875, P2 ;  /* 0x3ff0000007257808 */ /* 0x000fe20001000000 */
[----:B------:R-:W-:Y:S01]  /*1850*/  DADD R8, R24, R24 ;  /* 0x0000000018087229 */ /* 0x000fe20000000018 */
[----:B------:R-:W-:Y:S01]  /*1860*/  FSEL R36, R6, RZ, P2 ;  /* 0x000000ff06247208 */ /* 0x000fe20001000000 */
[----:B------:R-:W-:Y:S01]  /*1870*/  IMAD.MOV.U32 R6, RZ, RZ, 0x1 ;  /* 0x00000001ff067424 */ /* 0x000fe200078e00ff */
[----:B------:R-:W0:Y:S01]  /*1880*/  MUFU.RCP64H R7, R37 ;  /* 0x0000002500077308 */ /* 0x000e220000001800 */
[----:B------:R-:W-:Y:S01]  /*1890*/  DADD R20, R14, -R20 ;  /* 0x000000000e147229 */ /* 0x000fe20000000814 */
[----:B------:R-:W-:Y:S03]  /*18a0*/  BSSY.RECONVERGENT B1, `(.L_x_10) ;  /* 0x000001f000017945 */ /* 0x000fe60003800200 */
[----:B------:R-:W-:-:S04]  /*18b0*/  DADD R8, R16, -R8 ;  /* 0x0000000010087229 */ /* 0x000fc80000000808 */
[----:B------:R-:W-:-:S04]  /*18c0*/  DADD R20, R24, R20 ;  /* 0x0000000018147229 */ /* 0x000fc80000000014 */
        /* <DEDUP_REMOVED lines=21> */
[----:B------:R-:W-:Y:S01]  /*1a20*/  MOV R7, R9 ;  /* 0x0000000900077202 */ /* 0x000fe20000000f00 */
[----:B------:R-:W-:Y:S01]  /*1a30*/  IMAD.MOV.U32 R9, RZ, RZ, R36 ;  /* 0x000000ffff097224 */ /* 0x000fe200078e0024 */
[----:B------:R-:W-:Y:S01]  /*1a40*/  MOV R6, 0x1a70 ;  /* 0x00001a7000067802 */ /* 0x000fe20000000f00 */
[----:B------:R-:W-:-:S07]  /*1a50*/  IMAD.MOV.U32 R10, RZ, RZ, R37 ;  /* 0x000000ffff0a7224 */ /* 0x000fce00078e0025 */
[----:B------:R-:W-:Y:S05]  /*1a60*/  CALL.REL.NOINC `($__internal_0_$__cuda_sm20_div_rn_f64_full) ;  /* 0x00000080004c7944 */ /* 0x000fea0003c00000 */
[----:B------:R-:W-:Y:S02]  /*1a70*/  IMAD.MOV.U32 R28, RZ, RZ, R8 ;  /* 0x000000ffff1c7224 */ /* 0x000fe400078e0008 */
[----:B------:R-:W-:-:S07]  /*1a80*/  IMAD.MOV.U32 R29, RZ, RZ, R7 ;  /* 0x000000ffff1d7224 */ /* 0x000fce00078e0007 */
.L_x_11:
[----:B------:R-:W-:Y:S05]  /*1a90*/  BSYNC.RECONVERGENT B1 ;  /* 0x0000000000017941 */ /* 0x000fea0003800200 */
.L_x_10:
        /* <DEDUP_REMOVED lines=25> */
[----:B------:R-:W-:-:S07]  /*1c30*/  IMAD.MOV.U32 R6, RZ, RZ, R8 ;  /* 0x000000ffff067224 */ /* 0x000fce00078e0008 */
.L_x_13:
[----:B------:R-:W-:Y:S05]  /*1c40*/  BSYNC.RECONVERGENT B1 ;  /* 0x0000000000017941 */ /* 0x000fea0003800200 */
.L_x_12:
        /* <DEDUP_REMOVED lines=35> */
.L_x_15:
[----:B------:R-:W-:Y:S05]  /*1e80*/  BSYNC.RECONVERGENT B1 ;  /* 0x0000000000017941 */ /* 0x000fea0003800200 */
.L_x_14:
        /* <DEDUP_REMOVED lines=26> */
.L_x_17:
[----:B------:R-:W-:Y:S05]  /*2030*/  BSYNC.RECONVERGENT B1 ;  /* 0x0000000000017941 */ /* 0x000fea0003800200 */
.L_x_16:
[C---:B------:R-:W-:Y:S01]  /*2040*/  VIADD R8, R4.reuse, 0x1 ;  /* 0x0000000104087836 */ /* 0x040fe20000000000 */
[C---:B------:R-:W-:Y:S01]  /*2050*/  IADD3 R12, PT, PT, R4.reuse, -0x1, RZ ;  /* 0xffffffff040c7810 */ /* 0x040fe20007ffe0ff */
[C---:B------:R-:W-:Y:S01]  /*2060*/  VIADD R10, R4.reuse, 0x2 ;  /* 0x00000002040a7836 */ /* 0x040fe20000000000 */
[----:B------:R-:W0:Y:S01]  /*2070*/  LDCU.64 UR6, c[0x0][0x3e8] ;  /* 0x00007d00ff0677ac */ /* 0x000e220008000a00 */
[----:B------:R-:W-:Y:S01]  /*2080*/  VIADD R14, R4, 0xfffffffe ;  /* 0xfffffffe040e7836 */ /* 0x000fe20000000000 */
[----:B------:R-:W-:Y:S01]  /*2090*/  MOV R4, RZ ;  /* 0x000000ff00047202 */ /* 0x000fe20000000f00 */
[----:B------:R-:W1:Y:S08]  /*20a0*/  I2F.F64.U32 R8, R8 ;  /* 0x0000000800087312 */ /* 0x000e700000201800 */
[----:B------:R-:W2:Y:S01]  /*20b0*/  I2F.F64.U32 R10, R10 ;  /* 0x0000000a000a7312 */ /* 0x000ea20000201800 */
[----:B-1----:R-:W-:Y:S01]  /*20c0*/  DSETP.MAX.AND P2, P5, RZ, R8, PT ;  /* 0x00000008ff00722a */ /* 0x002fe20003d4f000 */
[----:B------:R-:W-:-:S06]  /*20d0*/  IMAD.MOV.U32 R5, RZ, RZ, R8 ;  /* 0x000000ffff057224 */ /* 0x000fcc00078e0008 */
[----:B------:R-:W1:Y:S01]  /*20e0*/  I2F.F64 R14, R14 ;  /* 0x0000000e000e7312 */ /* 0x000e620000201c00 */
[----:B------:R-:W-:Y:S01]  /*20f0*/  IMAD.MOV.U32 R8, RZ, RZ, RZ ;  /* 0x000000ffff087224 */ /* 0x000fe200078e00ff */
[----:B------:R-:W-:Y:S01]  /*2100*/  SEL R4, R4, R5, P2 ;  /* 0x0000000504047207 */ /* 0x000fe20001000000 */
[----:B------:R-:W-:Y:S01]  /*2110*/  IMAD.MOV.U32 R5, RZ, RZ, RZ ;  /* 0x000000ffff057224 */ /* 0x000fe200078e00ff */
[----:B--2---:R-:W-:Y:S01]  /*2120*/  DSETP.MAX.AND P6, P4, RZ, R10, PT ;  /* 0x0000000aff00722a */ /* 0x004fe20003ccf000 */
[----:B------:R-:W-:-:S03]  /*2130*/  IMAD.MOV.U32 R23, RZ, RZ, R10 ;  /* 0x000000ffff177224 */ /* 0x000fc600078e000a */
[----:B------:R-:W2:Y:S01]  /*2140*/  I2F.F64 R12, R12 ;  /* 0x0000000c000c7312 */ /* 0x000ea20000201c00 */
[----:B------:R-:W-:Y:S01]  /*2150*/  IMAD.MOV.U32 R10, RZ, RZ, RZ ;  /* 0x000000ffff0a7224 */ /* 0x000fe200078e00ff */
[----:B------:R-:W-:Y:S02]  /*2160*/  FSEL R5, R5, R9, P2 ;  /* 0x0000000905057208 */ /* 0x000fe40001000000 */
[----:B------:R-:W-:Y:S02]  /*2170*/  @P5 LOP3.LUT R5, R9, 0x80000, RZ, 0xfc, !PT ;  /* 0x0008000009055812 */ /* 0x000fe400078efcff */
[----:B------:R-:W-:Y:S01]  /*2180*/  FSEL R9, R8, R11, P6 ;  /* 0x0000000b08097208 */ /* 0x000fe20003000000 */
[----:B-1----:R-:W-:Y:S01]  /*2190*/  DSETP.MAX.AND P3, P2, RZ, R14, PT ;  /* 0x0000000eff00722a */ /* 0x002fe20003a6f000 */
[----:B------:R-:W-:Y:S01]  /*21a0*/  IMAD.MOV.U32 R37, RZ, RZ, R15 ;  /* 0x000000ffff257224 */ /* 0x000fe200078e000f */
[----:B------:R-:W-:Y:S01]  /*21b0*/  SEL R10, R10, R23, P6 ;  /* 0x000000170a0a7207 */ /* 0x000fe20003000000 */
[----:B------:R-:W-:Y:S01]  /*21c0*/  DSETP.GT.AND P5, PT, R4, R18, PT ;  /* 0x000000120400722a */ /* 0x000fe20003fa4000 */
[----:B------:R-:W-:Y:S01]  /*21d0*/  @P4 LOP3.LUT R9, R11, 0x80000, RZ, 0xfc, !PT ;  /* 0x000800000b094812 */ /* 0x000fe200078efcff */
[----:B--2---:R-:W-:Y:S01]  /*21e0*/  DSETP.MAX.AND P0, P1, RZ, R12, PT ;  /* 0x0000000cff00722a */ /* 0x004fe2000390f000 */
[----:B------:R-:W-:-:S03]  /*21f0*/  IMAD.MOV.U32 R35, RZ, RZ, R13 ;  /* 0x000000ffff237224 */ /* 0x000fc600078e000d */
[----:B------:R-:W-:Y:S01]  /*2200*/  FSEL R15, R19, R5, P5 ;  /* 0x00000005130f7208 */ /* 0x000fe20002800000 */
[----:B------:R-:W-:Y:S01]  /*2210*/  IMAD.MOV.U32 R25, RZ, RZ, R12 ;  /* 0x000000ffff197224 */ /* 0x000fe200078e000c */
[----:B------:R-:W-:Y:S01]  /*2220*/  MOV R12, RZ ;  /* 0x000000ff000c7202 */ /* 0x000fe20000000f00 */
[----:B------:R-:W-:Y:S01]  /*2230*/  IMAD.MOV.U32 R13, RZ, RZ, R14 ;  /* 0x000000ffff0d7224 */ /* 0x000fe200078e000e */
[----:B------:R-:W-:Y:S01]  /*2240*/  FSEL R14, R18, R4, P5 ;  /* 0x00000004120e7208 */ /* 0x000fe20002800000 */
[----:B------:R-:W-:Y:S02]  /*2250*/  IMAD.MOV.U32 R11, RZ, RZ, R9 ;  /* 0x000000ffff0b7224 */ /* 0x000fe400078e0009 */
[----:B------:R-:W-:Y:S01]  /*2260*/  IMAD.MOV.U32 R4, RZ, RZ, RZ ;  /* 0x000000ffff047224 */ /* 0x000fe200078e00ff */
[----:B------:R-:W-:Y:S01]  /*2270*/  SEL R12, R12, R13, P3 ;  /* 0x0000000d0c0c7207 */ /* 0x000fe20001800000 */
[----:B------:R1:W0:Y:S01]  /*2280*/  F2I.F64.TRUNC R23, R14 ;  /* 0x0000000e00177311 */ /* 0x000222000030d100 */
[----:B------:R-:W-:Y:S01]  /*2290*/  FSEL R13, R8, R37, P3 ;  /* 0x00000025080d7208 */ /* 0x000fe20001800000 */
[----:B------:R-:W-:Y:S01]  /*22a0*/  DSETP.GT.AND P3, PT, R10, R18, PT ;  /* 0x000000120a00722a */ /* 0x000fe20003f64000 */
[----:B------:R-:W2:Y:S01]  /*22b0*/  LDC.64 R8, c[0x0][0x388] ;  /* 0x0000e200ff087b82 */ /* 0x000ea20000000a00 */
[----:B------:R-:W-:-:S02]  /*22c0*/  @P2 LOP3.LUT R13, R37, 0x80000, RZ, 0xfc, !PT ;  /* 0x00080000250d2812 */ /* 0x000fc400078efcff */
[C---:B------:R-:W-:Y:S02]  /*22d0*/  FSEL R5, R4.reuse, R35, P0 ;  /* 0x0000002304057208 */ /* 0x040fe40000000000 */
[----:B------:R-:W-:Y:S02]  /*22e0*/  SEL R4, R4, R25, P0 ;  /* 0x0000001904047207 */ /* 0x000fe40000000000 */
[----:B------:R-:W-:Y:S01]  /*22f0*/  @P1 LOP3.LUT R5, R35, 0x80000, RZ, 0xfc, !PT ;  /* 0x0008000023051812 */ /* 0x000fe200078efcff */
[--C-:B------:R-:W-:Y:S01]  /*2300*/  DSETP.GT.AND P2, PT, R12, R18.reuse, PT ;  /* 0x000000120c00722a */ /* 0x100fe20003f44000 */
[----:B------:R-:W-:Y:S01]  /*2310*/  FSEL R11, R19, R11, P3 ;  /* 0x0000000b130b7208 */ /* 0x000fe20001800000 */
[----:B------:R-:W3:Y:S01]  /*2320*/  LDC.64 R24, c[0x0][0x3d8] ;  /* 0x0000f600ff187b82 */ /* 0x000ee20000000a00 */
[C---:B------:R-:W-:Y:S02]  /*2330*/  FSEL R10, R18.reuse, R10, P3 ;  /* 0x0000000a120a7208 */ /* 0x040fe40001800000 */
[----:B------:R-:W-:Y:S01]  /*2340*/  DSETP.GT.AND P0, PT, R4, R18, PT ;  /* 0x000000120400722a */ /* 0x000fe20003f04000 */
[----:B-1----:R-:W-:Y:S01]  /*2350*/  FSEL R14, R18, R12, P2 ;  /* 0x0000000c120e7208 */ /* 0x002fe20001000000 */
[----:B0-----:R-:W-:Y:S01]  /*2360*/  IMAD R12, R23, UR7, R2 ;  /* 0x00000007170c7c24 */ /* 0x001fe2000f8e0202 */
[C---:B------:R-:W-:Y:S01]  /*2370*/  FSEL R15, R19.reuse, R13, P2 ;  /* 0x0000000d130f7208 */ /* 0x040fe20001000000 */
[----:B------:R-:W0:Y:S01]  /*2380*/  F2I.F64.TRUNC R11, R10 ;  /* 0x0000000a000b7311 */ /* 0x000e22000030d100 */
[----:B------:R-:W1:Y:S01]  /*2390*/  LDC.64 R36, c[0x0][0x3e0] ;  /* 0x0000f800ff247b82 */ /* 0x000e620000000a00 */
[----:B------:R-:W-:Y:S01]  /*23a0*/  FSEL R13, R19, R5, P0 ;  /* 0x00000005130d7208 */ /* 0x000fe20000000000 */
[----:B------:R-:W-:Y:S01]  /*23b0*/  IMAD R23, R12, UR6, R3 ;  /* 0x000000060c177c24 */ /* 0x000fe2000f8e0203 */
[----:B------:R-:W-:-:S03]  /*23c0*/  FSEL R12, R18, R4, P0 ;  /* 0x00000004120c7208 */ /* 0x000fc60000000000 */
[----:B--2---:R-:W-:Y:S01]  /*23d0*/  IMAD.WIDE R4, R23, 0x8, R8 ;  /* 0x0000000817047825 */ /* 0x004fe200078e0208 */
[----:B------:R-:W2:Y:S05]  /*23e0*/  F2I.F64.TRUNC R15, R14 ;  /* 0x0000000e000f7311 */ /* 0x000eaa000030d100 */
[----:B------:R-:W4:Y:S03]  /*23f0*/  LDG.E.64 R4, desc[UR4][R4.64] ;  /* 0x0000000404047981 */ /* 0x000f26000c1e1b00 */
[----:B------:R-:W3:Y:S01]  /*2400*/  F2I.F64.TRUNC R13, R12 ;  /* 0x0000000c000d7311 */ /* 0x000ee2000030d100 */
[----:B0-----:R-:W-:-:S04]  /*2410*/  IMAD R10, R11, UR7, R2 ;  /* 0x000000070b0a7c24 */ /* 0x001fc8000f8e0202 */
[----:B------:R-:W-:Y:S02]  /*2420*/  IMAD R11, R10, UR6, R3 ;  /* 0x000000060a0b7c24 */ /* 0x000fe4000f8e0203 */
[----:B--2---:R-:W-:Y:S02]  /*2430*/  IMAD R14, R15, UR7, R2 ;  /* 0x000000070f0e7c24 */ /* 0x004fe4000f8e0202 */
[----:B------:R-:W-:-:S04]  /*2440*/  IMAD.WIDE R10, R11, 0x8, R8 ;  /* 0x000000080b0a7825 */ /* 0x000fc800078e0208 */
[----:B---3--:R-:W-:Y:S02]  /*2450*/  IMAD R2, R13, UR7, R2 ;  /* 0x000000070d027c24 */ /* 0x008fe4000f8e0202 */
[----:B------:R-:W2:Y:S01]  /*2460*/  LDG.E.64 R10, desc[UR4][R10.64] ;  /* 0x000000040a0a7981 */ /* 0x000ea2000c1e1b00 */
[--C-:B------:R-:W-:Y:S02]  /*2470*/  IMAD R15, R14, UR6, R3.reuse ;  /* 0x000000060e0f7c24 */ /* 0x100fe4000f8e0203 */
[----:B------:R-:W-:Y:S01]  /*2480*/  IMAD R3, R2, UR6, R3 ;  /* 0x0000000602037c24 */ /* 0x000fe2000f8e0203 */
[----:B------:R-:W0:Y:S01]  /*2490*/  LDCU.64 UR6, c[0x0][0x408] ;  /* 0x00008100ff0677ac */ /* 0x000e220008000a00 */
[----:B------:R-:W-:-:S04]  /*24a0*/  IMAD.WIDE R24, R0, 0x8, R24 ;  /* 0x0000000800187825 */ /* 0x000fc800078e0218 */
[----:B-1----:R-:W-:Y:S02]  /*24b0*/  IMAD.WIDE R36, R0, 0x8, R36 ;  /* 0x0000000800247825 */ /* 0x002fe400078e0224 */
[----:B------:R-:W5:Y:S02]  /*24c0*/  LDG.E.64 R24, desc[UR4][R24.64] ;  /* 0x0000000418187981 */ /* 0x000f64000c1e1b00 */
[--C-:B------:R-:W-:Y:S02]  /*24d0*/  IMAD.WIDE R14, R15, 0x8, R8.reuse ;  /* 0x000000080f0e7825 */ /* 0x100fe400078e0208 */
[----:B------:R-:W5:Y:S02]  /*24e0*/  LDG.E.64 R36, desc[UR4][R36.64] ;  /* 0x0000000424247981 */ /* 0x000f64000c1e1b00 */
[----:B------:R-:W-:Y:S02]  /*24f0*/  IMAD.WIDE R2, R3, 0x8, R8 ;  /* 0x0000000803027825 */ /* 0x000fe400078e0208 */
[----:B------:R-:W5:Y:S04]  /*2500*/  LDG.E.64 R14, desc[UR4][R14.64] ;  /* 0x000000040e0e7981 */ /* 0x000f68000c1e1b00 */
[----:B------:R-:W5:Y:S01]  /*2510*/  LDG.E.64 R2, desc[UR4][R2.64] ;  /* 0x0000000402027981 */ /* 0x000f62000c1e1b00 */
[----:B0-----:R-:W-:-:S02]  /*2520*/  DADD R54, -RZ, |UR6| ;  /* 0x40000006ff367e29 */ /* 0x001fc40008000100 */
[----:B------:R-:W-:-:S08]  /*2530*/  DFMA R26, R26, R20, R6 ;  /* 0x000000141a1a722b */ /* 0x000fd00000000006 */
[----:B------:R-:W-:Y:S01]  /*2540*/  IMAD.MOV.U32 R46, RZ, RZ, R54 ;  /* 0x000000ffff2e7224 */ /* 0x000fe200078e0036 */
[----:B------:R-:W-:Y:S01]  /*2550*/  MOV R54, 0x25a0 ;  /* 0x000025a000367802 */ /* 0x000fe20000000f00 */
[----:B----4-:R-:W-:-:S08]  /*2560*/  DADD R8, R4, R4 ;  /* 0x0000000004087229 */ /* 0x010fd00000000004 */
[----:B------:R-:W-:-:S08]  /*2570*/  DADD R8, R16, -R8 ;  /* 0x0000000010087229 */ /* 0x000fd00000000808 */
[----:B--2---:R-:W-:-:S11]  /*2580*/  DADD R20, R10, R8 ;  /* 0x000000000a147229 */ /* 0x004fd60000000008 */
        /* <DEDUP_REMOVED lines=15> */
.L_x_18:
[----:B------:R-:W-:Y:S01]  /*2680*/  FSEL R19, R7, 1.875, P2 ;  /* 0x3ff0000007137808 */ /* 0x000fe20001000000 */
[----:B------:R-:W-:Y:S01]  /*2690*/  DADD R22, R16, R16 ;  /* 0x0000000010167229 */ /* 0x000fe20000000010 */
[----:B------:R-:W-:Y:S01]  /*26a0*/  FSEL R18, R6, RZ, P2 ;  /* 0x000000ff06127208 */ /* 0x000fe20001000000 */
[----:B------:R-:W-:Y:S01]  /*26b0*/  BSSY.RECONVERGENT B1, `(.L_x_19) ;  /* 0x0000020000017945 */ /* 0x000fe20003800200 */
[----:B------:R-:W0:Y:S01]  /*26c0*/  MUFU.RCP64H R7, R19 ;  /* 0x0000001300077308 */ /* 0x000e220000001800 */
[----:B------:R-:W-:-:S04]  /*26d0*/  MOV R6, 0x1 ;  /* 0x0000000100067802 */ /* 0x000fc80000000f00 */
[----:B------:R-:W-:-:S08]  /*26e0*/  DADD R22, R2, -R22 ;  /* 0x0000000002167229 */ /* 0x000fd00000000816 */
        /* <DEDUP_REMOVED lines=10> */
[----:B------:R-:W-:-:S08]  /*2790*/  DFMA R10, -R18, R8, 1 ;  /* 0x3ff00000120a742b */ /* 0x000fd00000000108 */
[----:B------:R-:W-:Y:S01]  /*27a0*/  DFMA R10, R8, R10, R8 ;  /* 0x0000000a080a722b */ /* 0x000fe20000000008 */
        /* <DEDUP_REMOVED lines=10> */
[----:B------:R-:W-:Y:S01]  /*2850*/  MOV R6, 0x2890 ;  /* 0x0000289000067802 */ /* 0x000fe20000000f00 */
[----:B------:R-:W-:Y:S02]  /*2860*/  IMAD.MOV.U32 R9, RZ, RZ, R18 ;  /* 0x000000ffff097224 */ /* 0x000fe400078e0012 */
[----:B------:R-:W-:-:S07]  /*2870*/  IMAD.MOV.U32 R10, RZ, RZ, R19 ;  /* 0x000000ffff0a7224 */ /* 0x000fce00078e0013 */
[----:B------:R-:W-:Y:S05]  /*2880*/  CALL.REL.NOINC `($__internal_0_$__cuda_sm20_div_rn_f64_full) ;  /* 0x0000007000c47944 */ /* 0x000fea0003c00000 */
[----:B------:R-:W-:Y:S02]  /*2890*/  IMAD.MOV.U32 R20, RZ, RZ, R8 ;  /* 0x000000ffff147224 */ /* 0x000fe400078e0008 */
[----:B------:R-:W-:-:S07]  /*28a0*/  IMAD.MOV.U32 R21, RZ, RZ, R7 ;  /* 0x000000ffff157224 */ /* 0x000fce00078e0007 */
.L_x_20:
[----:B------:R-:W-:Y:S05]  /*28b0*/  BSYNC.RECONVERGENT B1 ;  /* 0x0000000000017941 */ /* 0x000fea0003800200 */
.L_x_19:
[----:B------:R-:W0:Y:S01]  /*28c0*/  MUFU.RCP64H R7, R25 ;  /* 0x0000001900077308 */ /* 0x000e220000001800 */
[----:B------:R-:W-:Y:S01]  /*28d0*/  MOV R6, 0x1 ;  /* 0x0000000100067802 */ /* 0x000fe20000000f00 */
        /* <DEDUP_REMOVED lines=23> */
[----:B------:R-:W-:-:S07]  /*2a50*/  IMAD.MOV.U32 R6, RZ, RZ, R8 ;  /* 0x000000ffff067224 */ /* 0x000fce00078e0008 */
.L_x_22:
[----:B------:R-:W-:Y:S05]  /*2a60*/  BSYNC.RECONVERGENT B1 ;  /* 0x0000000000017941 */ /* 0x000fea0003800200 */
.L_x_21:
        /* <DEDUP_REMOVED lines=34> */
.L_x_24:
[----:B------:R-:W-:Y:S05]  /*2c90*/  BSYNC.RECONVERGENT B1 ;  /* 0x0000000000017941 */ /* 0x000fea0003800200 */
.L_x_23:
[----:B------:R-:W0:Y:S01]  /*2ca0*/  MUFU.RCP64H R5, R37 ;  /* 0x0000002500057308 */ /* 0x000e220000001800 */
[----:B------:R-:W-:Y:S01]  /*2cb0*/  IMAD.MOV.U32 R4, RZ, RZ, 0x1 ;  /* 0x00000001ff047424 */ /* 0x000fe200078e00ff */
[----:B------:R-:W1:Y:S01]  /*2cc0*/  LDCU.64 UR6, c[0x0][0x408] ;  /* 0x00008100ff0677ac */ /* 0x000e620008000a00 */
[----:B------:R-:W-:Y:S04]  /*2cd0*/  BSSY.RECONVERGENT B1, `(.L_x_25) ;  /* 0x0000017000017945 */ /* 0x000fe80003800200 */
[C---:B0-----:R-:W-:Y:S02]  /*2ce0*/  DFMA R6, -R36.reuse, R4, 1 ;  /* 0x3ff000002406742b */ /* 0x041fe40000000104 */
[----:B-1----:R-:W-:-:S06]  /*2cf0*/  DSETP.NEU.AND P0, PT, R36, UR6, PT ;  /* 0x0000000624007e2a */ /* 0x002fcc000bf0d000 */
[----:B------:R-:W-:Y:S01]  /*2d00*/  DFMA R6, R6, R6, R6 ;  /* 0x000000060606722b */ /* 0x000fe20000000006 */
[----:B------:R-:W-:Y:S02]  /*2d10*/  FSEL R8, R2, RZ, !P0 ;  /* 0x000000ff02087208 */ /* 0x000fe40004000000 */
[----:B------:R-:W-:-:S05]  /*2d20*/  FSEL R9, R3, RZ, !P0 ;  /* 0x000000ff03097208 */ /* 0x000fca0004000000 */
[----:B------:R-:W-:Y:S02]  /*2d30*/  DFMA R6, R4, R6, R4 ;  /* 0x000000060406722b */ /* 0x000fe40000000004 */
[----:B------:R-:W-:-:S06]  /*2d40*/  DADD R8, R16, -R8 ;  /* 0x0000000010087229 */ /* 0x000fcc0000000808 */
[----:B------:R-:W-:-:S04]  /*2d50*/  DFMA R4, -R36, R6, 1 ;  /* 0x3ff000002404742b */ /* 0x000fc80000000106 */
[----:B------:R-:W-:-:S04]  /*2d60*/  FSETP.GEU.AND P1, PT, |R9|, 6.5827683646048100446e-37, PT ;  /* 0x036000000900780b */ /* 0x000fc80003f2e200 */
[----:B------:R-:W-:-:S08]  /*2d70*/  DFMA R4, R6, R4, R6 ;  /* 0x000000040604722b */ /* 0x000fd00000000006 */
        /* <DEDUP_REMOVED lines=12> */
.L_x_26:
[----:B------:R-:W-:Y:S05]  /*2e40*/  BSYNC.RECONVERGENT B1 ;  /* 0x0000000000017941 */ /* 0x000fea0003800200 */
.L_x_25:
[----:B------:R-:W0:Y:S08]  /*2e50*/  LDC.64 R22, c[0x0][0x3a8] ;  /* 0x0000ea00ff167b82 */ /* 0x000e300000000a00 */
[----:B------:R-:W1:Y:S08]  /*2e60*/  LDC.64 R20, c[0x0][0x3a0] ;  /* 0x0000e800ff147b82 */ /* 0x000e700000000a00 */
[----:B------:R-:W2:Y:S01]  /*2e70*/  LDC.64 R18, c[0x0][0x3b0] ;  /* 0x0000ec00ff127b82 */ /* 0x000ea20000000a00 */
[----:B0-----:R-:W-:-:S07]  /*2e80*/  IMAD.WIDE R22, R0, 0x8, R22 ;  /* 0x0000000800167825 */ /* 0x001fce00078e0216 */
[----:B------:R-:W0:Y:S01]  /*2e90*/  LDC.64 R16, c[0x0][0x390] ;  /* 0x0000e400ff107b82 */ /* 0x000e220000000a00 */
[----:B------:R-:W3:Y:S01]  /*2ea0*/  LDG.E.64 R22, desc[UR4][R22.64] ;  /* 0x0000000416167981 */ /* 0x000ee2000c1e1b00 */
[----:B-1----:R-:W-:-:S06]  /*2eb0*/  IMAD.WIDE R20, R0, 0x8, R20 ;  /* 0x0000000800147825 */ /* 0x002fcc00078e0214 */
[----:B------:R-:W4:Y:S01]  /*2ec0*/  LDG.E.64 R20, desc[UR4][R20.64] ;  /* 0x0000000414147981 */ /* 0x000f22000c1e1b00 */
[----:B--2---:R-:W-:-:S06]  /*2ed0*/  IMAD.WIDE R18, R0, 0x8, R18 ;  /* 0x0000000800127825 */ /* 0x004fcc00078e0212 */
[----:B------:R-:W2:Y:S01]  /*2ee0*/  LDG.E.64 R18, desc[UR4][R18.64] ;  /* 0x0000000412127981 */ /* 0x000ea2000c1e1b00 */
[----:B0-----:R-:W-:-:S06]  /*2ef0*/  IMAD.WIDE R16, R0, 0x8, R16 ;  /* 0x0000000800107825 */ /* 0x001fcc00078e0210 */
[----:B------:R-:W5:Y:S01]  /*2f00*/  LDG.E.64 R16, desc[UR4][R16.64] ;  /* 0x0000000410107981 */ /* 0x000f62000c1e1b00 */
[----:B------:R-:W-:Y:S01]  /*2f10*/  IMAD.MOV.U32 R10, RZ, RZ, 0x0 ;  /* 0x00000000ff0a7424 */ /* 0x000fe200078e00ff */
[----:B------:R-:W-:Y:S01]  /*2f20*/  MOV R11, 0x3fd80000 ;  /* 0x3fd80000000b7802 */ /* 0x000fe20000000f00 */
[----:B------:R-:W-:Y:S01]  /*2f30*/  DFMA R14, R36, R14, R6 ;  /* 0x0000000e240e722b */ /* 0x000fe20000000006 */
[----:B------:R-:W-:Y:S01]  /*2f40*/  BSSY.RECONVERGENT B1, `(.L_x_27) ;  /* 0x0000027000017945 */ /* 0x000fe20003800200 */
[----:B---3--:R-:W-:-:S08]  /*2f50*/  DMUL R64, R28, R22 ;  /* 0x000000161c407228 */ /* 0x008fd00000000000 */
[----:B----4-:R-:W-:-:S08]  /*2f60*/  DFMA R54, R32, R20, R64 ;  /* 0x000000142036722b */ /* 0x010fd00000000040 */
[----:B--2---:R-:W-:-:S08]  /*2f70*/  DFMA R2, R24, R18, R54 ;  /* 0x000000121802722b */ /* 0x004fd00000000036 */
[-C--:B------:R-:W-:Y:S02]  /*2f80*/  DFMA R34, -R22, R2.reuse, R28 ;  /* 0x000000021622722b */ /* 0x080fe4000000011c */
[-C--:B------:R-:W-:Y:S02]  /*2f90*/  DFMA R38, -R20, R2.reuse, R32 ;  /* 0x000000021426722b */ /* 0x080fe40000000120 */
[----:B------:R-:W-:-:S04]  /*2fa0*/  DFMA R4, -R18, R2, R24 ;  /* 0x000000021204722b */ /* 0x000fc80000000118 */
[C---:B-----5:R-:W-:Y:S02]  /*2fb0*/  DMUL R34, R16.reuse, R34 ;  /* 0x0000002210227228 */ /* 0x060fe40000000000 */
[C---:B------:R-:W-:Y:S02]  /*2fc0*/  DMUL R38, R16.reuse, R38 ;  /* 0x0000002610267228 */ /* 0x040fe40000000000 */
[----:B------:R-:W-:-:S04]  /*2fd0*/  DMUL R4, R16, R4 ;  /* 0x0000000410047228 */ /* 0x000fc80000000000 */
[----:B------:R-:W-:-:S08]  /*2fe0*/  DMUL R8, R34, R34 ;  /* 0x0000002222087228 */ /* 0x000fd00000000000 */
[----:B------:R-:W-:-:S08]  /*2ff0*/  DFMA R8, R38, R38, R8 ;  /* 0x000000262608722b */ /* 0x000fd00000000008 */
[----:B------:R-:W-:-:S06]  /*3000*/  DFMA R44, R4, R4, R8 ;  /* 0x00000004042c722b */ /* 0x000fcc0000000008 */
[----:B------:R-:W0:Y:S04]  /*3010*/  MUFU.RSQ64H R41, R45 ;  /* 0x0000002d00297308 */ /* 0x000e280000001c00 */
[----:B------:R-:W-:-:S05]  /*3020*/  VIADD R40, R45, 0xfcb00000 ;  /* 0xfcb000002d287836 */ /* 0x000fca0000000000 */
[----:B------:R-:W-:Y:S01]  /*3030*/  ISETP.GE.U32.AND P0, PT, R40, 0x7ca00000, PT ;  /* 0x7ca000002800780c */ /* 0x000fe20003f06070 */
[----:B0-----:R-:W-:-:S08]  /*3040*/  DMUL R8, R40, R40 ;  /* 0x0000002828087228 */ /* 0x001fd00000000000 */
[----:B------:R-:W-:-:S08]  /*3050*/  DFMA R8, R44, -R8, 1 ;  /* 0x3ff000002c08742b */ /* 0x000fd00000000808 */
[----:B------:R-:W-:Y:S02]  /*3060*/  DFMA R10, R8, R10, 0.5 ;  /* 0x3fe00000080a742b */ /* 0x000fe4000000000a */
[----:B------:R-:W-:-:S08]  /*3070*/  DMUL R8, R40, R8 ;  /* 0x0000000828087228 */ /* 0x000fd00000000000 */
[----:B------:R-:W-:-:S08]  /*3080*/  DFMA R68, R10, R8, R40 ;  /* 0x000000080a44722b */ /* 0x000fd00000000028 */
[----:B------:R-:W-:Y:S02]  /*3090*/  DMUL R46, R44, R68 ;  /* 0x000000442c2e7228 */ /* 0x000fe40000000000 */
[----:B------:R-:W-:Y:S02]  /*30a0*/  VIADD R43, R69, 0xfff00000 ;  /* 0xfff00000452b7836 */ /* 0x000fe40000000000 */
[----:B------:R-:W-:-:S04]  /*30b0*/  IMAD.MOV.U32 R42, RZ, RZ, R68 ;  /* 0x000000ffff2a7224 */ /* 0x000fc800078e0044 */
[----:B------:R-:W-:-:S08]  /*30c0*/  DFMA R8, R46, -R46, R44 ;  /* 0x8000002e2e08722b */ /* 0x000fd0000000002c */
[----:B------:R-:W-:Y:S01]  /*30d0*/  DFMA R36, R8, R42, R46 ;  /* 0x0000002a0824722b */ /* 0x000fe2000000002e */
[----:B------:R-:W-:Y:S10]  /*30e0*/  @!P0 BRA `(.L_x_28) ;  /* 0x0000000000308947 */ /* 0x000ff40003800000 */
[----:B------:R-:W-:Y:S01]  /*30f0*/  IMAD.MOV.U32 R11, RZ, RZ, R8 ;  /* 0x000000ffff0b7224 */ /* 0x000fe200078e0008 */
[----:B------:R-:W-:Y:S01]  /*3100*/  MOV R10, R9 ;  /* 0x00000009000a7202 */ /* 0x000fe20000000f00 */
[----:B------:R-:W-:Y:S01]  /*3110*/  IMAD.MOV.U32 R13, RZ, RZ, R44 ;  /* 0x000000ffff0d7224 */ /* 0x000fe200078e002c */
[----:B------:R-:W-:Y:S01]  /*3120*/  MOV R69, 0x3190 ;  /* 0x0000319000457802 */ /* 0x000fe20000000f00 */
[----:B------:R-:W-:Y:S02]  /*3130*/  IMAD.MOV.U32 R12, RZ, RZ, R45 ;  /* 0x000000ffff0c7224 */ /* 0x000fe400078e002d */
[----:B------:R-:W-:Y:S02]  /*3140*/  IMAD.MOV.U32 R9, RZ, RZ, R46 ;  /* 0x000000ffff097224 */ /* 0x000fe400078e002e */
[----:B------:R-:W-:Y:S02]  /*3150*/  IMAD.MOV.U32 R8, RZ, RZ, R47 ;  /* 0x000000ffff087224 */ /* 0x000fe400078e002f */
[----:B------:R-:W-:-:S02]  /*3160*/  IMAD.MOV.U32 R7, RZ, RZ, R40 ;  /* 0x000000ffff077224 */ /* 0x000fc400078e0028 */
[----:B------:R-:W-:-:S07]  /*3170*/  IMAD.MOV.U32 R6, RZ, RZ, R43 ;  /* 0x000000ffff067224 */ /* 0x000fce00078e002b */
[----:B------:R-:W-:Y:S05]  /*3180*/  CALL.REL.NOINC `($__internal_1_$__cuda_sm20_dsqrt_rn_f64_mediumpath_v1) ;  /* 0x00000070001c7944 */ /* 0x000fea0003c00000 */
[----:B------:R-:W-:Y:S01]  /*3190*/  IMAD.MOV.U32 R36, RZ, RZ, R7 ;  /* 0x000000ffff247224 */ /* 0x000fe200078e0007 */
[----:B------:R-:W-:-:S07]  /*31a0*/  MOV R37, R6 ;  /* 0x0000000600257202 */ /* 0x000fce0000000f00 */
.L_x_28:
[----:B------:R-:W-:Y:S05]  /*31b0*/  BSYNC.RECONVERGENT B1 ;  /* 0x0000000000017941 */ /* 0x000fea0003800200 */
.L_x_27:
[----:B------:R-:W-:Y:S01]  /*31c0*/  UMOV UR6, 0xd9d7bdbb ;  /* 0xd9d7bdbb00067882 */ /* 0x000fe20000000000 */
[----:B------:R-:W-:Y:S01]  /*31d0*/  UMOV UR7, 0x3ddb7cdf ;  /* 0x3ddb7cdf00077882 */ /* 0x000fe20000000000 */
[----:B------:R-:W-:Y:S01]  /*31e0*/  IMAD.MOV.U32 R6, RZ, RZ, 0x1 ;  /* 0x00000001ff067424 */ /* 0x000fe200078e00ff */
[----:B------:R-:W-:Y:S01]  /*31f0*/  DADD R36, R36, UR6 ;  /* 0x0000000624247e29 */ /* 0x000fe20008000000 */
[----:B------:R-:W-:Y:S01]  /*3200*/  FSETP.GEU.AND P1, PT, |R39|, 6.5827683646048100446e-37, PT ;  /* 0x036000002700780b */ /* 0x000fe20003f2e200 */
[----:B------:R-:W-:Y:S04]  /*3210*/  BSSY.RECONVERGENT B1, `(.L_x_29) ;  /* 0x0000015000017945 */ /* 0x000fe80003800200 */
[----:B------:R-:W0:Y:S02]  /*3220*/  MUFU.RCP64H R7, R37 ;  /* 0x0000002500077308 */ /* 0x000e240000001800 */
[----:B0-----:R-:W-:-:S08]  /*3230*/  DFMA R8, -R36, R6, 1 ;  /* 0x3ff000002408742b */ /* 0x001fd00000000106 */
[----:B------:R-:W-:-:S08]  /*3240*/  DFMA R8, R8, R8, R8 ;  /* 0x000000080808722b */ /* 0x000fd00000000008 */
[----:B------:R-:W-:-:S08]  /*3250*/  DFMA R8, R6, R8, R6 ;  /* 0x000000080608722b */ /* 0x000fd00000000006 */
[----:B------:R-:W-:-:S08]  /*3260*/  DFMA R6, -R36, R8, 1 ;  /* 0x3ff000002406742b */ /* 0x000fd00000000108 */
[----:B------:R-:W-:-:S08]  /*3270*/  DFMA R6, R8, R6, R8 ;  /* 0x000000060806722b */ /* 0x000fd00000000008 */
        /* <DEDUP_REMOVED lines=9> */
[----:B------:R-:W-:Y:S02]  /*3310*/  IMAD.MOV.U32 R9, RZ, RZ, R36 ;  /* 0x000000ffff097224 */ /* 0x000fe400078e0024 */
[----:B------:R-:W-:-:S07]  /*3320*/  IMAD.MOV.U32 R10, RZ, RZ, R37 ;  /* 0x000000ffff0a7224 */ /* 0x000fce00078e0025 */
[----:B------:R-:W-:Y:S05]  /*3330*/  CALL.REL.NOINC `($__internal_0_$__cuda_sm20_div_rn_f64_full) ;  /* 0x0000006800187944 */ /* 0x000fea0003c00000 */
[----:B------:R-:W-:Y:S01]  /*3340*/  MOV R50, R8 ;  /* 0x0000000800327202 */ /* 0x000fe20000000f00 */
[----:B------:R-:W-:-:S07]  /*3350*/  IMAD.MOV.U32 R51, RZ, RZ, R7 ;  /* 0x000000ffff337224 */ /* 0x000fce00078e0007 */
.L_x_30:
[----:B------:R-:W-:Y:S05]  /*3360*/  BSYNC.RECONVERGENT B1 ;  /* 0x0000000000017941 */ /* 0x000fea0003800200 */
.L_x_29:
[----:B------:R-:W0:Y:S01]  /*3370*/  MUFU.RCP64H R7, R37 ;  /* 0x0000002500077308 */ /* 0x000e220000001800 */
[----:B------:R-:W-:Y:S01]  /*3380*/  IMAD.MOV.U32 R6, RZ, RZ, 0x1 ;  /* 0x00000001ff067424 */ /* 0x000fe200078e00ff */
[----:B------:R-:W-:Y:S01]  /*3390*/  FSETP.GEU.AND P1, PT, |R35|, 6.5827683646048100446e-37, PT ;  /* 0x036000002300780b */ /* 0x000fe20003f2e200 */
[----:B------:R-:W-:Y:S04]  /*33a0*/  BSSY.RECONVERGENT B1, `(.L_x_31) ;  /* 0x0000014000017945 */ /* 0x000fe80003800200 */
        /* <DEDUP_REMOVED lines=19> */
.L_x_32:
[----:B------:R-:W-:Y:S05]  /*34e0*/  BSYNC.RECONVERGENT B1 ;  /* 0x0000000000017941 */ /* 0x000fea0003800200 */
.L_x_31:
        /* <DEDUP_REMOVED lines=23> */
.L_x_34:
[----:B------:R-:W-:Y:S05]  /*3660*/  BSYNC.RECONVERGENT B1 ;  /* 0x0000000000017941 */ /* 0x000fea0003800200 */
.L_x_33:
[----:B------:R-:W-:Y:S01]  /*3670*/  DMUL R34, R28, R28 ;  /* 0x0000001c1c227228 */ /* 0x000fe20000000000 */
[----:B------:R-:W-:Y:S01]  /*3680*/  IMAD.MOV.U32 R6, RZ, RZ, 0x0 ;  /* 0x00000000ff067424 */ /* 0x000fe200078e00ff */
[----:B------:R-:W-:Y:S01]  /*3690*/  MOV R7, 0x3fd80000 ;  /* 0x3fd8000000077802 */ /* 0x000fe20000000f00 */
[----:B------:R-:W-:Y:S05]  /*36a0*/  BSSY.RECONVERGENT B1, `(.L_x_35) ;  /* 0x000001e000017945 */ /* 0x000fea0003800200 */
[----:B------:R-:W-:-:S08]  /*36b0*/  DFMA R56, R32, R32, R34 ;  /* 0x000000202038722b */ /* 0x000fd00000000022 */
[----:B------:R-:W-:-:S08]  /*36c0*/  DFMA R4, R24, R24, R56 ;  /* 0x000000181804722b */ /* 0x000fd00000000038 */
[----:B------:R-:W-:-:S06]  /*36d0*/  DFMA R8, -R2, R2, R4 ;  /* 0x000000020208722b */ /* 0x000fcc0000000104 */
        /* <DEDUP_REMOVED lines=26> */
.L_x_36:
[----:B------:R-:W-:Y:S05]  /*3880*/  BSYNC.RECONVERGENT B1 ;  /* 0x0000000000017941 */ /* 0x000fea0003800200 */
.L_x_35:
[----:B------:R-:W-:Y:S01]  /*3890*/  DFMA R54, R14, R18, R54 ;  /* 0x000000120e36722b */ /* 0x000fe20000000036 */
[----:B------:R-:W-:Y:S01]  /*38a0*/  IMAD.MOV.U32 R10, RZ, RZ, 0x0 ;  /* 0x00000000ff0a7424 */ /* 0x000fe200078e00ff */
[----:B------:R-:W-:Y:S01]  /*38b0*/  DADD R2, R2, -1 ;  /* 0xbff0000002027429 */ /* 0x000fe20000000000 */
[----:B------:R-:W-:Y:S01]  /*38c0*/  IMAD.MOV.U32 R11, RZ, RZ, 0x3fd80000 ;  /* 0x3fd80000ff0b7424 */ /* 0x000fe200078e00ff */
[----:B------:R-:W-:Y:S01]  /*38d0*/  DSETP.GEU.AND P3, PT, R50, RZ, PT ;  /* 0x000000ff3200722a */ /* 0x000fe20003f6e000 */
[----:B------:R-:W-:Y:S01]  /*38e0*/  BSSY.RECONVERGENT B1, `(.L_x_37) ;  /* 0x000002d000017945 */ /* 0x000fe20003800200 */
[----:B------:R-:W-:Y:S02]  /*38f0*/  DSETP.GEU.AND P2, PT, R48, RZ, PT ;  /* 0x000000ff3000722a */ /* 0x000fe40003f4e000 */
[-C--:B------:R-:W-:Y:S02]  /*3900*/  DFMA R52, -R22, R54.reuse, R28 ;  /* 0x000000361634722b */ /* 0x080fe4000000011c */
[-C--:B------:R-:W-:Y:S01]  /*3910*/  DFMA R42, -R20, R54.reuse, R32 ;  /* 0x00000036142a722b */ /* 0x080fe20000000120 */
[----:B------:R-:W-:Y:S01]  /*3920*/  FSEL R40, R50, RZ, P3 ;  /* 0x000000ff32287208 */ /* 0x000fe20001800000 */
[----:B------:R-:W-:Y:S01]  /*3930*/  DFMA R38, -R18, R54, R14 ;  /* 0x000000361226722b */ /* 0x000fe2000000010e */
[----:B------:R-:W-:Y:S01]  /*3940*/  FSEL R41, R51, RZ, P3 ;  /* 0x000000ff33297208 */ /* 0x000fe20001800000 */
[----:B------:R-:W-:-:S02]  /*3950*/  DSETP.GEU.AND P1, PT, R44, RZ, PT ;  /* 0x000000ff2c00722a */ /* 0x000fc40003f2e000 */
[C---:B------:R-:W-:Y:S02]  /*3960*/  DMUL R52, R16.reuse, R52 ;  /* 0x0000003410347228 */ /* 0x040fe40000000000 */
[C---:B------:R-:W-:Y:S02]  /*3970*/  DMUL R42, R16.reuse, R42 ;  /* 0x0000002a102a7228 */ /* 0x040fe40000000000 */
[C---:B------:R-:W-:Y:S02]  /*3980*/  DMUL R38, R16.reuse, R38 ;  /* 0x0000002610267228 */ /* 0x040fe40000000000 */
[----:B------:R-:W-:Y:S02]  /*3990*/  DMUL R36, R16, R2 ;  /* 0x0000000210247228 */ /* 0x000fe40000000000 */
[----:B------:R-:W-:Y:S01]  /*39a0*/  DMUL R4, R52, R52 ;  /* 0x0000003434047228 */ /* 0x000fe20000000000 */
[----:B------:R-:W-:Y:S02]  /*39b0*/  FSEL R2, R44, RZ, P1 ;  /* 0x000000ff2c027208 */ /* 0x000fe40000800000 */
[----:B------:R-:W-:-:S05]  /*39c0*/  FSEL R3, R45, RZ, P1 ;  /* 0x000000ff2d037208 */ /* 0x000fca0000800000 */
        /* <DEDUP_REMOVED lines=9> */
[----:B------:R-:W-:Y:S01]  /*3a60*/  DFMA R68, R10, R4, R6 ;  /* 0x000000040a44722b */ /* 0x000fe20000000006 */
[----:B------:R-:W-:Y:S02]  /*3a70*/  FSEL R4, R48, RZ, P2 ;  /* 0x000000ff30047208 */ /* 0x000fe40001000000 */
[----:B------:R-:W-:-:S05]  /*3a80*/  FSEL R5, R49, RZ, P2 ;  /* 0x000000ff31057208 */ /* 0x000fca0001000000 */
[----:B------:R-:W-:Y:S02]  /*3a90*/  DMUL R58, R8, R68 ;  /* 0x00000044083a7228 */ /* 0x000fe40000000000 */
[----:B------:R-:W-:Y:S02]  /*3aa0*/  VIADD R47, R69, 0xfff00000 ;  /* 0xfff00000452f7836 */ /* 0x000fe40000000000 */
[----:B------:R-:W-:-:S04]  /*3ab0*/  IMAD.MOV.U32 R46, RZ, RZ, R68 ;  /* 0x000000ffff2e7224 */ /* 0x000fc800078e0044 */
[----:B------:R-:W-:-:S08]  /*3ac0*/  DFMA R60, R58, -R58, R8 ;  /* 0x8000003a3a3c722b */ /* 0x000fd00000000008 */
[----:B------:R-:W-:Y:S01]  /*3ad0*/  DFMA R10, R60, R46, R58 ;  /* 0x0000002e3c0a722b */ /* 0x000fe2000000003a */
[----:B------:R-:W-:Y:S10]  /*3ae0*/  @!P0 BRA `(.L_x_38) ;  /* 0x0000000000308947 */ /* 0x000ff40003800000 */
[----:B------:R-:W-:Y:S01]  /*3af0*/  MOV R13, R8 ;  /* 0x00000008000d7202 */ /* 0x000fe20000000f00 */
[----:B------:R-:W-:Y:S01]  /*3b00*/  IMAD.MOV.U32 R12, RZ, RZ, R9 ;  /* 0x000000ffff0c7224 */ /* 0x000fe200078e0009 */
[----:B------:R-:W-:Y:S01]  /*3b10*/  MOV R7, R6 ;  /* 0x0000000600077202 */ /* 0x000fe20000000f00 */
[----:B------:R-:W-:Y:S01]  /*3b20*/  IMAD.MOV.U32 R11, RZ, RZ, R60 ;  /* 0x000000ffff0b7224 */ /* 0x000fe200078e003c */
[----:B------:R-:W-:Y:S01]  /*3b30*/  MOV R69, 0x3b90 ;  /* 0x00003b9000457802 */ /* 0x000fe20000000f00 */
[----:B------:R-:W-:Y:S02]  /*3b40*/  IMAD.MOV.U32 R10, RZ, RZ, R61 ;  /* 0x000000ffff0a7224 */ /* 0x000fe400078e003d */
[----:B------:R-:W-:Y:S02]  /*3b50*/  IMAD.MOV.U32 R9, RZ, RZ, R58 ;  /* 0x000000ffff097224 */ /* 0x000fe400078e003a */
[----:B------:R-:W-:Y:S02]  /*3b60*/  IMAD.MOV.U32 R8, RZ, RZ, R59 ;  /* 0x000000ffff087224 */ /* 0x000fe400078e003b */
[----:B------:R-:W-:-:S07]  /*3b70*/  IMAD.MOV.U32 R6, RZ, RZ, R47 ;  /* 0x000000ffff067224 */ /* 0x000fce00078e002f */
[----:B------:R-:W-:Y:S05]  /*3b80*/  CALL.REL.NOINC `($__internal_1_$__cuda_sm20_dsqrt_rn_f64_mediumpath_v1) ;  /* 0x00000064009c7944 */ /* 0x000fea0003c00000 */
[----:B------:R-:W-:Y:S02]  /*3b90*/  IMAD.MOV.U32 R10, RZ, RZ, R7 ;  /* 0x000000ffff0a7224 */ /* 0x000fe400078e0007 */
[----:B------:R-:W-:-:S07]  /*3ba0*/  IMAD.MOV.U32 R11, RZ, RZ, R6 ;  /* 0x000000ffff0b7224 */ /* 0x000fce00078e0006 */
.L_x_38:
[----:B------:R-:W-:Y:S05]  /*3bb0*/  BSYNC.RECONVERGENT B1 ;  /* 0x0000000000017941 */ /* 0x000fea0003800200 */
.L_x_37:
        /* <DEDUP_REMOVED lines=26> */
.L_x_40:
[----:B------:R-:W-:Y:S05]  /*3d60*/  BSYNC.RECONVERGENT B1 ;  /* 0x0000000000017941 */ /* 0x000fea0003800200 */
.L_x_39:
        /* <DEDUP_REMOVED lines=18> */
[----:B------:R-:W-:Y:S02]  /*3e90*/  IMAD.MOV.U32 R9, RZ, RZ, R58 ;  /* 0x000000ffff097224 */ /* 0x000fe400078e003a */
[----:B------:R-:W-:-:S07]  /*3ea0*/  IMAD.MOV.U32 R10, RZ, RZ, R59 ;  /* 0x000000ffff0a7224 */ /* 0x000fce00078e003b */
[----:B------:R-:W-:Y:S05]  /*3eb0*/  CALL.REL.NOINC `($__internal_0_$__cuda_sm20_div_rn_f64_full) ;  /* 0x0000005c00387944 */ /* 0x000fea0003c00000 */
[----:B------:R-:W-:Y:S02]  /*3ec0*/  IMAD.MOV.U32 R42, RZ, RZ, R8 ;  /* 0x000000ffff2a7224 */ /* 0x000fe400078e0008 */
[----:B------:R-:W-:-:S07]  /*3ed0*/  IMAD.MOV.U32 R43, RZ, RZ, R7 ;  /* 0x000000ffff2b7224 */ /* 0x000fce00078e0007 */
.L_x_42:
[----:B------:R-:W-:Y:S05]  /*3ee0*/  BSYNC.RECONVERGENT B1 ;  /* 0x0000000000017941 */ /* 0x000fea0003800200 */
.L_x_41:
[----:B------:R-:W0:Y:S01]  /*3ef0*/  MUFU.RCP64H R7, R59 ;  /* 0x0000003b00077308 */ /* 0x000e220000001800 */
[----:B------:R-:W-:Y:S01]  /*3f00*/  MOV R6, 0x1 ;  /* 0x0000000100067802 */ /* 0x000fe20000000f00 */
[----:B------:R-:W-:Y:S01]  /*3f10*/  BSSY.RECONVERGENT B1, `(.L_x_43) ;  /* 0x0000015000017945 */ /* 0x000fe20003800200 */
[----:B------:R-:W-:-:S04]  /*3f20*/  FSETP.GEU.AND P4, PT, |R39|, 6.5827683646048100446e-37, PT ;  /* 0x036000002700780b */ /* 0x000fc80003f8e200 */
        /* <DEDUP_REMOVED lines=17> */
[----:B------:R-:W-:Y:S01]  /*4040*/  IMAD.MOV.U32 R52, RZ, RZ, R8 ;  /* 0x000000ffff347224 */ /* 0x000fe200078e0008 */
[----:B------:R-:W-:-:S07]  /*4050*/  MOV R53, R7 ;  /* 0x0000000700357202 */ /* 0x000fce0000000f00 */
.L_x_44:
[----:B------:R-:W-:Y:S05]  /*4060*/  BSYNC.RECONVERGENT B1 ;  /* 0x0000000000017941 */ /* 0x000fea0003800200 */
.L_x_43:
[----:B------:R-:W-:Y:S01]  /*4070*/  DFMA R56, R14, R14, R56 ;  /* 0x0000000e0e38722b */ /* 0x000fe20000000038 */
[----:B------:R-:W-:Y:S01]  /*4080*/  IMAD.MOV.U32 R10, RZ, RZ, 0x0 ;  /* 0x00000000ff0a7424 */ /* 0x000fe200078e00ff */
[----:B------:R-:W-:Y:S01]  /*4090*/  BSSY.RECONVERGENT B1, `(.L_x_45) ;  /* 0x000001d000017945 */ /* 0x000fe20003800200 */
[----:B------:R-:W-:-:S05]  /*40a0*/  IMAD.MOV.U32 R11, RZ, RZ, 0x3fd80000 ;  /* 0x3fd80000ff0b7424 */ /* 0x000fca00078e00ff */
        /* <DEDUP_REMOVED lines=18> */
[----:B------:R-:W-:Y:S01]  /*41d0*/  MOV R13, R56 ;  /* 0x00000038000d7202 */ /* 0x000fe20000000f00 */
[----:B------:R-:W-:Y:S01]  /*41e0*/  IMAD.MOV.U32 R12, RZ, RZ, R57 ;  /* 0x000000ffff0c7224 */ /* 0x000fe200078e0039 */
[----:B------:R-:W-:Y:S01]  /*41f0*/  MOV R69, 0x4240 ;  /* 0x0000424000457802 */ /* 0x000fe20000000f00 */
[----:B------:R-:W-:Y:S02]  /*4200*/  IMAD.MOV.U32 R9, RZ, RZ, R54 ;  /* 0x000000ffff097224 */ /* 0x000fe400078e0036 */
[----:B------:R-:W-:Y:S02]  /*4210*/  IMAD.MOV.U32 R8, RZ, RZ, R55 ;  /* 0x000000ffff087224 */ /* 0x000fe400078e0037 */
[----:B------:R-:W-:-:S07]  /*4220*/  IMAD.MOV.U32 R6, RZ, RZ, R39 ;  /* 0x000000ffff067224 */ /* 0x000fce00078e0027 */
[----:B------:R-:W-:Y:S05]  /*4230*/  CALL.REL.NOINC `($__internal_1_$__cuda_sm20_dsqrt_rn_f64_mediumpath_v1) ;  /* 0x0000005c00f07944 */ /* 0x000fea0003c00000 */
[----:B------:R-:W-:Y:S02]  /*4240*/  IMAD.MOV.U32 R58, RZ, RZ, R7 ;  /* 0x000000ffff3a7224 */ /* 0x000fe400078e0007 */
[----:B------:R-:W-:-:S07]  /*4250*/  IMAD.MOV.U32 R59, RZ, RZ, R6 ;  /* 0x000000ffff3b7224 */ /* 0x000fce00078e0006 */
.L_x_46:
[----:B------:R-:W-:Y:S05]  /*4260*/  BSYNC.RECONVERGENT B1 ;  /* 0x0000000000017941 */ /* 0x000fea0003800200 */
.L_x_45:
[----:B------:R-:W-:Y:S01]  /*4270*/  DMUL R38, R26, R22 ;  /* 0x000000161a267228 */ /* 0x000fe20000000000 */
[----:B------:R-:W-:Y:S01]  /*4280*/  IMAD.MOV.U32 R56, RZ, RZ, RZ ;  /* 0x000000ffff387224 */ /* 0x000fe200078e00ff */
[----:B------:R-:W-:Y:S01]  /*4290*/  DADD R6, -RZ, -|R50| ;  /* 0x00000000ff067229 */ /* 0x000fe20000000d32 */
[----:B------:R-:W-:Y:S01]  /*42a0*/  MOV R57, R42 ;  /* 0x0000002a00397202 */ /* 0x000fe20000000f00 */
[----:B------:R-:W-:Y:S01]  /*42b0*/  DSETP.GEU.AND P5, PT, R52, RZ, PT ;  /* 0x000000ff3400722a */ /* 0x000fe20003fae000 */
[----:B------:R-:W-:Y:S01]  /*42c0*/  IMAD.MOV.U32 R68, RZ, RZ, R43 ;  /* 0x000000ffff447224 */ /* 0x000fe200078e002b */
[----:B------:R-:W-:Y:S01]  /*42d0*/  DSETP.GEU.AND P0, PT, R46, RZ, PT ;  /* 0x000000ff2e00722a */ /* 0x000fe20003f0e000 */
[----:B------:R-:W-:Y:S01]  /*42e0*/  CS2R R70, SRZ ;  /* 0x0000000000467805 */ /* 0x000fe2000001ff00 */
[----:B------:R-:W-:Y:S01]  /*42f0*/  DFMA R54, R32, R20, R38 ;  /* 0x000000142036722b */ /* 0x000fe20000000026 */
[----:B------:R-:W-:Y:S01]  /*4300*/  IMAD.MOV.U32 R69, RZ, RZ, 0x3fd80000 ;  /* 0x3fd80000ff457424 */ /* 0x000fe200078e00ff */
[----:B------:R-:W-:Y:S01]  /*4310*/  FSEL R10, R52, RZ, P5 ;  /* 0x000000ff340a7208 */ /* 0x000fe20002800000 */
[----:B------:R-:W-:Y:S01]  /*4320*/  DADD R12, -RZ, -|R48| ;  /* 0x00000000ff0c7229 */ /* 0x000fe20000000d30 */
[----:B------:R-:W-:Y:S01]  /*4330*/  FSEL R11, R53, RZ, P5 ;  /* 0x000000ff350b7208 */ /* 0x000fe20002800000 */
[----:B------:R-:W-:Y:S01]  /*4340*/  DSETP.MIN.AND P5, P6, RZ, R46, PT ;  /* 0x0000002eff00722a */ /* 0x000fe20003ea0000 */
[----:B------:R-:W-:Y:S01]  /*4350*/  FSEL R66, R6, RZ, !P3 ;  /* 0x000000ff06427208 */ /* 0x000fe20005800000 */
[----:B------:R-:W-:Y:S01]  /*4360*/  IMAD.MOV.U32 R6, RZ, RZ, R47 ;  /* 0x000000ffff067224 */ /* 0x000fe200078e002f */
[----:B------:R-:W-:Y:S01]  /*4370*/  DFMA R50, R24, R18, R54 ;  /* 0x000000121832722b */ /* 0x000fe20000000036 */
[----:B------:R-:W-:Y:S01]  /*4380*/  FSEL R67, R7, -RZ, !P3 ;  /* 0x800000ff07437208 */ /* 0x000fe20005800000 */
[----:B------:R-:W-:Y:S01]  /*4390*/  IMAD.MOV.U32 R7, RZ, RZ, R46 ;  /* 0x000000ffff077224 */ /* 0x000fe200078e002e */
[----:B------:R-:W-:Y:S01]  /*43a0*/  FSEL R62, R46, RZ, P0 ;  /* 0x000000ff2e3e7208 */ /* 0x000fe20000000000 */
[----:B------:R-:W-:Y:S01]  /*43b0*/  DSETP.GEU.AND P4, PT, R42, RZ, PT ;  /* 0x000000ff2a00722a */ /* 0x000fe20003f8e000 */
[----:B------:R-:W-:-:S02]  /*43c0*/  FSEL R63, R47, RZ, P0 ;  /* 0x000000ff2f3f7208 */ /* 0x000fc40000000000 */
[----:B------:R-:W-:Y:S02]  /*43d0*/  CS2R R46, SRZ ;  /* 0x00000000002e7805 */ /* 0x000fe4000001ff00 */
[----:B------:R-:W-:Y:S01]  /*43e0*/  FSEL R12, R12, RZ, !P2 ;  /* 0x000000ff0c0c7208 */ /* 0x000fe20005000000 */
[-C--:B------:R-:W-:Y:S01]  /*43f0*/  DFMA R60, -R22, R50.reuse, R26 ;  /* 0x00000032163c722b */ /* 0x080fe2000000011a */
[----:B------:R-:W-:Y:S01]  /*4400*/  FSEL R13, R13, -RZ, !P2 ;  /* 0x800000ff0d0d7208 */ /* 0x000fe20005000000 */
[----:B------:R-:W-:Y:S01]  /*4410*/  DFMA R48, -R20, R50, R32 ;  /* 0x000000321430722b */ /* 0x000fe20000000120 */
[----:B------:R-:W-:Y:S01]  /*4420*/  FSEL R72, R42, RZ, P4 ;  /* 0x000000ff2a487208 */ /* 0x000fe20002000000 */
[----:B------:R-:W-:Y:S01]  /*4430*/  DADD R44, -RZ, -|R44| ;  /* 0x00000000ff2c7229 */ /* 0x000fe20000000d2c */
[----:B------:R-:W-:Y:S01]  /*4440*/  FSEL R47, R47, R6, P5 ;  /* 0x000000062f2f7208 */ /* 0x000fe20002800000 */
[----:B------:R-:W-:Y:S01]  /*4450*/  DSETP.GEU.AND P0, PT, R40, R62, PT ;  /* 0x0000003e2800722a */ /* 0x000fe20003f0e000 */
[----:B------:R-:W-:Y:S01]  /*4460*/  SEL R46, R46, R7, P5 ;  /* 0x000000072e2e7207 */ /* 0x000fe20002800000 */
[----:B------:R-:W-:Y:S01]  /*4470*/  DMUL R60, R16, R60 ;  /* 0x0000003c103c7228 */ /* 0x000fe20000000000 */
[----:B------:R-:W-:Y:S01]  /*4480*/  @P6 LOP3.LUT R47, R6, 0x80000, RZ, 0xfc, !PT ;  /* 0x00080000062f6812 */ /* 0x000fe200078efcff */
[----:B------:R-:W-:Y:S01]  /*4490*/  DFMA R6, -R18, R50, R24 ;  /* 0x000000321206722b */ /* 0x000fe20000000118 */
[----:B------:R-:W-:Y:S01]  /*44a0*/  FSEL R73, R43, RZ, P4 ;  /* 0x000000ff2b497208 */ /* 0x000fe20002000000 */
[----:B------:R-:W-:Y:S01]  /*44b0*/  DMUL R48, R16, R48 ;  /* 0x0000003010307228 */ /* 0x000fe20000000000 */
[----:B------:R-:W-:Y:S01]  /*44c0*/  BSSY.RECONVERGENT B1, `(.L_x_47) ;  /* 0x000003f000017945 */ /* 0x000fe20003800200 */
[----:B------:R-:W-:-:S02]  /*44d0*/  DSETP.MIN.AND P6, P5, RZ, R42, PT ;  /* 0x0000002aff00722a */ /* 0x000fc40003dc0000 */
[----:B------:R-:W-:Y:S02]  /*44e0*/  DMUL R8, R60, R60 ;  /* 0x0000003c3c087228 */ /* 0x000fe40000000000 */
[----:B------:R-:W-:Y:S02]  /*44f0*/  DMUL R42, R16, R6 ;  /* 0x00000006102a7228 */ /* 0x000fe40000000000 */
[----:B------:R-:W-:Y:S01]  /*4500*/  SEL R56, R56, R57, P6 ;  /* 0x0000003938387207 */ /* 0x000fe20003000000 */
[----:B------:R-:W-:Y:S01]  /*4510*/  IMAD.MOV.U32 R57, RZ, RZ, RZ ;  /* 0x000000ffff397224 */ /* 0x000fe200078e00ff */
[----:B------:R-:W-:Y:S01]  /*4520*/  DSETP.GEU.AND P4, PT, R4, R72, PT ;  /* 0x000000480400722a */ /* 0x000fe20003f8e000 */
[----:B------:R-:W-:Y:S01]  /*4530*/  IMAD.MOV.U32 R6, RZ, RZ, R53 ;  /* 0x000000ffff067224 */ /* 0x000fe200078e0035 */
[----:B------:R-:W-:Y:S02]  /*4540*/  DFMA R8, R48, R48, R8 ;  /* 0x000000303008722b */ /* 0x000fe40000000008 */
[----:B------:R-:W-:Y:S01]  /*4550*/  FSEL R57, R57, R68, P6 ;  /* 0x0000004439397208 */ /* 0x000fe20003000000 */
[----:B------:R-:W-:Y:S01]  /*4560*/  DSETP.MIN.AND P2, P6, RZ, R52, PT ;  /* 0x00000034ff00722a */ /* 0x000fe20003e40000 */
[----:B------:R-:W-:Y:S01]  /*4570*/  @P5 LOP3.LUT R57, R68, 0x80000, RZ, 0xfc, !PT ;  /* 0x0008000044395812 */ /* 0x000fe200078efcff */
[----:B------:R-:W-:Y:S01]  /*4580*/  DSETP.GT.AND P5, PT, R46, R66, PT ;  /* 0x000000422e00722a */ /* 0x000fe20003fa4000 */
[----:B------:R-:W-:Y:S01]  /*4590*/  MOV R68, 0x0 ;  /* 0x0000000000447802 */ /* 0x000fe20000000f00 */
[----:B------:R-:W-:Y:S01]  /*45a0*/  DSETP.GEU.AND P3, PT, R2, R10, PT ;  /* 0x0000000a0200722a */ /* 0x000fe20003f6e000 */
[----:B------:R-:W-:Y:S01]  /*45b0*/  FSEL R53, R45, -RZ, !P1 ;  /* 0x800000ff2d357208 */ /* 0x000fe20004800000 */
[----:B------:R-:W-:Y:S01]  /*45c0*/  DFMA R8, R42, R42, R8 ;  /* 0x0000002a2a08722b */ /* 0x000fe20000000008 */
[----:B------:R-:W-:-:S02]  /*45d0*/  FSEL R71, R71, R6, P2 ;  /* 0x0000000647477208 */ /* 0x000fc40001000000 */
[----:B------:R-:W-:Y:S02]  /*45e0*/  SEL R70, R70, R52, P2 ;  /* 0x0000003446467207 */ /* 0x000fe40001000000 */
[----:B------:R-:W-:Y:S01]  /*45f0*/  FSEL R52, R44, RZ, !P1 ;  /* 0x000000ff2c347208 */ /* 0x000fe20004800000 */
[----:B------:R-:W0:Y:S01]  /*4600*/  MUFU.RSQ64H R7, R9 ;  /* 0x0000000900077308 */ /* 0x000e220000001c00 */
[----:B------:R-:W-:Y:S01]  /*4610*/  FSEL R44, R62, R40, !P0 ;  /* 0x000000283e2c7208 */ /* 0x000fe20004000000 */
[----:B------:R-:W-:Y:S01]  /*4620*/  DSETP.GT.AND P1, PT, R56, R12, PT ;  /* 0x0000000c3800722a */ /* 0x000fe20003f24000 */
[----:B------:R-:W-:Y:S01]  /*4630*/  @P6 LOP3.LUT R71, R6, 0x80000, RZ, 0xfc, !PT ;  /* 0x0008000006476812 */ /* 0x000fe200078efcff */
[----:B------:R-:W-:Y:S01]  /*4640*/  VIADD R6, R9, 0xfcb00000 ;  /* 0xfcb0000009067836 */ /* 0x000fe20000000000 */
[----:B------:R-:W-:Y:S01]  /*4650*/  FSEL R45, R63, R41, !P0 ;  /* 0x000000293f2d7208 */ /* 0x000fe20004000000 */
[----:B------:R-:W-:Y:S01]  /*4660*/  DADD R40, R58, -1 ;  /* 0xbff000003a287429 */ /* 0x000fe20000000000 */
[----:B------:R-:W-:-:S02]  /*4670*/  FSEL R46, R66, R46, P5 ;  /* 0x0000002e422e7208 */ /* 0x000fc40002800000 */
[----:B------:R-:W-:Y:S01]  /*4680*/  ISETP.GE.U32.AND P0, PT, R6, 0x7ca00000, PT ;  /* 0x7ca000000600780c */ /* 0x000fe20003f06070 */
[----:B------:R-:W-:Y:S01]  /*4690*/  DSETP.GT.AND P2, PT, R70, R52, PT ;  /* 0x000000344600722a */ /* 0x000fe20003f44000 */
[----:B------:R-:W-:Y:S02]  /*46a0*/  FSEL R47, R67, R47, P5 ;  /* 0x0000002f432f7208 */ /* 0x000fe40002800000 */
[----:B------:R-:W-:Y:S01]  /*46b0*/  FSEL R56, R12, R56, P1 ;  /* 0x000000380c387208 */ /* 0x000fe20000800000 */
[----:B------:R-:W-:Y:S01]  /*46c0*/  DMUL R40, R16, R40 ;  /* 0x0000002810287228 */ /* 0x000fe20000000000 */
[----:B------:R-:W-:Y:S01]  /*46d0*/  FSEL R57, R13, R57, P1 ;  /* 0x000000390d397208 */ /* 0x000fe20000800000 */
[----:B0-----:R-:W-:Y:S01]  /*46e0*/  DMUL R74, R6, R6 ;  /* 0x00000006064a7228 */ /* 0x001fe20000000000 */
[----:B------:R-:W-:Y:S02]  /*46f0*/  FSEL R4, R72, R4, !P4 ;  /* 0x0000000448047208 */ /* 0x000fe40006000000 */
[----:B------:R-:W-:-:S02]  /*4700*/  FSEL R5, R73, R5, !P4 ;  /* 0x0000000549057208 */ /* 0x000fc40006000000 */
[----:B------:R-:W-:Y:S02]  /*4710*/  FSEL R2, R10, R2, !P3 ;  /* 0x000000020a027208 */ /* 0x000fe40005800000 */
[----:B------:R-:W-:Y:S01]  /*4720*/  FSEL R3, R11, R3, !P3 ;  /* 0x000000030b037208 */ /* 0x000fe20005800000 */
[----:B------:R-:W-:Y:S01]  /*4730*/  DFMA R74, R8, -R74, 1 ;  /* 0x3ff00000084a742b */ /* 0x000fe2000000084a */
[----:B------:R-:W-:Y:S02]  /*4740*/  FSEL R52, R52, R70, P2 ;  /* 0x0000004634347208 */ /* 0x000fe40001000000 */
[----:B------:R-:W-:-:S05]  /*4750*/  FSEL R53, R53, R71, P2 ;  /* 0x0000004735357208 */ /* 0x000fca0001000000 */
        /* <DEDUP_REMOVED lines=19> */
[----:B------:R-:W-:Y:S01]  /*4890*/  MOV R12, R7 ;  /* 0x00000007000c7202 */ /* 0x000fe20000000f00 */
[----:B------:R-:W-:-:S07]  /*48a0*/  IMAD.MOV.U32 R13, RZ, RZ, R6 ;  /* 0x000000ffff0d7224 */ /* 0x000fce00078e0006 */
.L_x_48:
[----:B------:R-:W-:Y:S05]  /*48b0*/  BSYNC.RECONVERGENT B1 ;  /* 0x0000000000017941 */ /* 0x000fea0003800200 */
.L_x_47:
        /* <DEDUP_REMOVED lines=26> */
.L_x_50:
[----:B------:R-:W-:Y:S05]  /*4a60*/  BSYNC.RECONVERGENT B1 ;  /* 0x0000000000017941 */ /* 0x000fea0003800200 */
.L_x_49:
        /* <DEDUP_REMOVED lines=23> */
.L_x_52:
[----:B------:R-:W-:Y:S05]  /*4be0*/  BSYNC.RECONVERGENT B1 ;  /* 0x0000000000017941 */ /* 0x000fea0003800200 */
.L_x_51:
        /* <DEDUP_REMOVED lines=23> */
.L_x_54:
[----:B------:R-:W-:Y:S05]  /*4d60*/  BSYNC.RECONVERGENT B1 ;  /* 0x0000000000017941 */ /* 0x000fea0003800200 */
.L_x_53:
[----:B------:R-:W-:Y:S01]  /*4d70*/  DMUL R42, R26, R26 ;  /* 0x0000001a1a2a7228 */ /* 0x000fe20000000000 */
[----:B------:R-:W-:Y:S01]  /*4d80*/  MOV R12, 0x0 ;  /* 0x00000000000c7802 */ /* 0x000fe20000000f00 */
[----:B------:R-:W-:Y:S01]  /*4d90*/  IMAD.MOV.U32 R13, RZ, RZ, 0x3fd80000 ;  /* 0x3fd80000ff0d7424 */ /* 0x000fe200078e00ff */
        /* <DEDUP_REMOVED lines=30> */
.L_x_56:
[----:B------:R-:W-:Y:S05]  /*4f80*/  BSYNC.RECONVERGENT B1 ;  /* 0x0000000000017941 */ /* 0x000fea0003800200 */
.L_x_55:
[----:B------:R-:W-:Y:S01]  /*4f90*/  DSETP.MIN.AND P1, P2, RZ, R58, PT ;  /* 0x0000003aff00722a */ /* 0x000fe20003a20000 */
[----:B------:R-:W-:Y:S01]  /*4fa0*/  IMAD.MOV.U32 R7, RZ, RZ, R59 ;  /* 0x000000ffff077224 */ /* 0x000fe200078e003b */
[----:B------:R-:W-:Y:S01]  /*4fb0*/  DSETP.GEU.AND P0, PT, R58, RZ, PT ;  /* 0x000000ff3a00722a */ /* 0x000fe20003f0e000 */
[----:B------:R-:W-:Y:S01]  /*4fc0*/  IMAD.MOV.U32 R6, RZ, RZ, RZ ;  /* 0x000000ffff067224 */ /* 0x000fe200078e00ff */
[----:B------:R-:W-:Y:S01]  /*4fd0*/  DFMA R54, R14, R18, R54 ;  /* 0x000000120e36722b */ /* 0x000fe20000000036 */
[----:B------:R-:W-:Y:S01]  /*4fe0*/  IMAD.MOV.U32 R9, RZ, RZ, R58 ;  /* 0x000000ffff097224 */ /* 0x000fe200078e003a */
[----:B------:R-:W-:Y:S01]  /*4ff0*/  DADD R50, -RZ, -|R46| ;  /* 0x00000000ff327229 */ /* 0x000fe20000000d2e */
[----:B------:R-:W-:Y:S01]  /*5000*/  IMAD.MOV.U32 R8, RZ, RZ, RZ ;  /* 0x000000ffff087224 */ /* 0x000fe200078e00ff */
[----:B------:R-:W-:Y:S01]  /*5010*/  FSEL R69, R59, RZ, P0 ;  /* 0x000000ff3b457208 */ /* 0x000fe20000000000 */
[----:B------:R-:W-:Y:S01]  /*5020*/  DSETP.MIN.AND P4, P3, RZ, R48, PT ;  /* 0x00000030ff00722a */ /* 0x000fe20003b80000 */
[----:B------:R-:W-:Y:S01]  /*5030*/  FSEL R59, R6, R7, P1 ;  /* 0x00000007063b7208 */ /* 0x000fe20000800000 */
[----:B------:R-:W-:Y:S01]  /*5040*/  IMAD.MOV.U32 R6, RZ, RZ, R60 ;  /* 0x000000ffff067224 */ /* 0x000fe200078e003c */
[----:B------:R-:W-:Y:S01]  /*5050*/  SEL R8, R8, R9, P1 ;  /* 0x0000000908087207 */ /* 0x000fe20000800000 */
[-C--:B------:R-:W-:Y:S01]  /*5060*/  DFMA R72, -R22, R54.reuse, R26 ;  /* 0x000000361648722b */ /* 0x080fe2000000011a */
[----:B------:R-:W-:Y:S01]  /*5070*/  @P2 LOP3.LUT R59, R7, 0x80000, RZ, 0xfc, !PT ;  /* 0x00080000073b2812 */ /* 0x000fe200078efcff */
[----:B------:R-:W-:Y:S01]  /*5080*/  IMAD.MOV.U32 R7, RZ, RZ, R49 ;  /* 0x000000ffff077224 */ /* 0x000fe200078e0031 */
[----:B------:R-:W-:Y:S01]  /*5090*/  FSEL R68, R58, RZ, P0 ;  /* 0x000000ff3a447208 */ /* 0x000fe20000000000 */
[----:B------:R-:W-:Y:S01]  /*50a0*/  DSETP.GEU.AND P0, PT, R48, RZ, PT ;  /* 0x000000ff3000722a */ /* 0x000fe20003f0e000 */
[----:B------:R-:W-:Y:S01]  /*50b0*/  MOV R9, R59 ;  /* 0x0000003b00097202 */ /* 0x000fe20000000f00 */
[----:B------:R-:W-:Y:S01]  /*50c0*/  IMAD.MOV.U32 R58, RZ, RZ, R48 ;  /* 0x000000ffff3a7224 */ /* 0x000fe200078e0030 */
[----:B------:R-:W-:Y:S01]  /*50d0*/  DFMA R70, -R20, R54, R32 ;  /* 0x000000361446722b */ /* 0x000fe20000000120 */
[----:B------:R-:W-:Y:S01]  /*50e0*/  BSSY.RECONVERGENT B1, `(.L_x_57) ;  /* 0x000004b000017945 */ /* 0x000fe20003800200 */
[----:B------:R-:W-:Y:S01]  /*50f0*/  DSETP.GEU.AND P1, PT, R60, RZ, PT ;  /* 0x000000ff3c00722a */ /* 0x000fe20003f2e000 */
[----:B------:R-:W-:Y:S01]  /*5100*/  FSEL R66, R48, RZ, P0 ;  /* 0x000000ff30427208 */ /* 0x000fe20000000000 */
[----:B------:R-:W-:Y:S01]  /*5110*/  DSETP.GT.AND P5, PT, R8, -|R46|, PT ;  /* 0xc000002e0800722a */ /* 0x000fe20003fa4000 */
[----:B------:R-:W-:Y:S01]  /*5120*/  FSEL R67, R49, RZ, P0 ;  /* 0x000000ff31437208 */ /* 0x000fe20000000000 */
[----:B------:R-:W-:-:S02]  /*5130*/  DMUL R48, R16, R72 ;  /* 0x0000004810307228 */ /* 0x000fc40000000000 */
[----:B------:R-:W-:Y:S01]  /*5140*/  DFMA R46, -R18, R54, R14 ;  /* 0x00000036122e722b */ /* 0x000fe2000000010e */
[----:B------:R-:W-:Y:S01]  /*5150*/  FSEL R11, R61, RZ, P1 ;  /* 0x000000ff3d0b7208 */ /* 0x000fe20000800000 */
[C---:B------:R-:W-:Y:S01]  /*5160*/  DMUL R70, R16.reuse, R70 ;  /* 0x0000004610467228 */ /* 0x040fe20000000000 */
[----:B------:R-:W-:Y:S01]  /*5170*/  FSEL R50, R50, R8, P5 ;  /* 0x0000000832327208 */ /* 0x000fe20002800000 */
[----:B------:R-:W-:Y:S01]  /*5180*/  IMAD.MOV.U32 R8, RZ, RZ, RZ ;  /* 0x000000ffff087224 */ /* 0x000fe200078e00ff */
[----:B------:R-:W-:Y:S01]  /*5190*/  FSEL R51, R51, R9, P5 ;  /* 0x0000000933337208 */ /* 0x000fe20002800000 */
[----:B------:R-:W-:Y:S01]  /*51a0*/  DSETP.MIN.AND P5, P6, RZ, R60, PT ;  /* 0x0000003cff00722a */ /* 0x000fe20003ea0000 */
[----:B------:R-:W-:Y:S01]  /*51b0*/  IMAD.MOV.U32 R72, RZ, RZ, R61 ;  /* 0x000000ffff487224 */ /* 0x000fe200078e003d */
[----:B------:R-:W-:Y:S01]  /*51c0*/  DMUL R46, R16, R46 ;  /* 0x0000002e102e7228 */ /* 0x000fe20000000000 */
[----:B------:R-:W-:Y:S01]  /*51d0*/  FSEL R59, R8, R7, P4 ;  /* 0x00000007083b7208 */ /* 0x000fe20002000000 */
[----:B------:R-:W-:Y:S01]  /*51e0*/  DMUL R8, R48, R48 ;  /* 0x0000003030087228 */ /* 0x000fe20000000000 */
[----:B------:R-:W-:Y:S01]  /*51f0*/  @P3 LOP3.LUT R59, R7, 0x80000, RZ, 0xfc, !PT ;  /* 0x00080000073b3812 */ /* 0x000fe200078efcff */
[----:B------:R-:W-:Y:S01]  /*5200*/  IMAD.MOV.U32 R7, RZ, RZ, RZ ;  /* 0x000000ffff077224 */ /* 0x000fe200078e00ff */
[----:B------:R-:W-:Y:S01]  /*5210*/  MOV R61, RZ ;  /* 0x000000ff003d7202 */ /* 0x000fe20000000f00 */
[----:B------:R-:W-:Y:S01]  /*5220*/  IMAD.MOV.U32 R73, RZ, RZ, 0x3fd80000 ;  /* 0x3fd80000ff497424 */ /* 0x000fe200078e00ff */
[----:B------:R-:W-:Y:S01]  /*5230*/  FSEL R10, R60, RZ, P1 ;  /* 0x000000ff3c0a7208 */ /* 0x000fe20000800000 */
[----:B------:R-:W-:Y:S01]  /*5240*/  DSETP.GEU.AND P1, PT, R4, R66, PT ;  /* 0x000000420400722a */ /* 0x000fe20003f2e000 */
[----:B------:R-:W-:Y:S01]  /*5250*/  FSEL R61, R61, R72, P5 ;  /* 0x000000483d3d7208 */ /* 0x000fe20002800000 */
[----:B------:R-:W-:Y:S01]  /*5260*/  DFMA R8, R70, R70, R8 ;  /* 0x000000464608722b */ /* 0x000fe20000000008 */
[C---:B------:R-:W-:Y:S01]  /*5270*/  SEL R58, R7.reuse, R58, P4 ;  /* 0x0000003a073a7207 */ /* 0x040fe20002000000 */
[----:B------:R-:W-:Y:S01]  /*5280*/  DADD R12, R12, -1 ;  /* 0xbff000000c0c7429 */ /* 0x000fe20000000000 */
[----:B------:R-:W-:Y:S01]  /*5290*/  @P6 LOP3.LUT R61, R72, 0x80000, RZ, 0xfc, !PT ;  /* 0x00080000483d6812 */ /* 0x000fe200078efcff */
[----:B------:R-:W-:Y:S01]  /*52a0*/  IMAD.MOV.U32 R72, RZ, RZ, 0x0 ;  /* 0x00000000ff487424 */ /* 0x000fe200078e00ff */
[----:B------:R-:W-:Y:S01]  /*52b0*/  SEL R60, R7, R6, P5 ;  /* 0x00000006073c7207 */ /* 0x000fe20002800000 */
[----:B------:R-:W-:Y:S01]  /*52c0*/  DSETP.GEU.AND P2, PT, R44, R68, PT ;  /* 0x000000442c00722a */ /* 0x000fe20003f4e000 */
[----:B------:R-:W-:Y:S01]  /*52d0*/  FSEL R4, R66, R4, !P1 ;  /* 0x0000000442047208 */ /* 0x000fe20004800000 */
[----:B------:R-:W-:Y:S01]  /*52e0*/  DFMA R8, R46, R46, R8 ;  /* 0x0000002e2e08722b */ /* 0x000fe20000000008 */
[----:B------:R-:W-:Y:S01]  /*52f0*/  FSEL R5, R67, R5, !P1 ;  /* 0x0000000543057208 */ /* 0x000fe20004800000 */
[----:B------:R-:W-:-:S02]  /*5300*/  DSETP.GT.AND P3, PT, R58, -|R56|, PT ;  /* 0xc00000383a00722a */ /* 0x000fc40003f64000 */
[----:B------:R-:W-:Y:S02]  /*5310*/  DADD R56, -RZ, -|R56| ;  /* 0x00000000ff387229 */ /* 0x000fe40000000d38 */
[----:B------:R-:W0:Y:S01]  /*5320*/  MUFU.RSQ64H R7, R9 ;  /* 0x0000000900077308 */ /* 0x000e220000001c00 */
[--C-:B------:R-:W-:Y:S02]  /*5330*/  DSETP.GT.AND P4, PT, R60, -|R52|.reuse, PT ;  /* 0xc00000343c00722a */ /* 0x100fe40003f84000 */
[----:B------:R-:W-:Y:S01]  /*5340*/  DADD R52, -RZ, -|R52| ;  /* 0x00000000ff347229 */ /* 0x000fe20000000d34 */
[----:B------:R-:W-:Y:S01]  /*5350*/  VIADD R6, R9, 0xfcb00000 ;  /* 0xfcb0000009067836 */ /* 0x000fe20000000000 */
[----:B------:R-:W-:-:S03]  /*5360*/  DSETP.GEU.AND P0, PT, R2, R10, PT ;  /* 0x0000000a0200722a */ /* 0x000fc60003f0e000 */
[----:B------:R-:W-:Y:S02]  /*5370*/  FSEL R58, R56, R58, P3 ;  /* 0x0000003a383a7208 */ /* 0x000fe40001800000 */
[----:B------:R-:W-:Y:S02]  /*5380*/  FSEL R59, R57, R59, P3 ;  /* 0x0000003b393b7208 */ /* 0x000fe40001800000 */
[----:B------:R-:W-:Y:S02]  /*5390*/  ISETP.GE.U32.AND P1, PT, R6, 0x7ca00000, PT ;  /* 0x7ca000000600780c */ /* 0x000fe40003f26070 */
[----:B------:R-:W-:Y:S02]  /*53a0*/  FSEL R56, R52, R60, P4 ;  /* 0x0000003c34387208 */ /* 0x000fe40002000000 */
[----:B------:R-:W-:Y:S01]  /*53b0*/  FSEL R57, R53, R61, P4 ;  /* 0x0000003d35397208 */ /* 0x000fe20002000000 */
[----:B0-----:R-:W-:Y:S01]  /*53c0*/  DMUL R52, R6, R6 ;  /* 0x0000000606347228 */ /* 0x001fe20000000000 */
[----:B------:R-:W-:-:S02]  /*53d0*/  FSEL R60, R68, R44, !P2 ;  /* 0x0000002c443c7208 */ /* 0x000fc40005000000 */
[----:B------:R-:W-:Y:S01]  /*53e0*/  FSEL R61, R69, R45, !P2 ;  /* 0x0000002d453d7208 */ /* 0x000fe20005000000 */
[----:B------:R-:W-:Y:S01]  /*53f0*/  DMUL R44, R16, R12 ;  /* 0x0000000c102c7228 */ /* 0x000fe20000000000 */
[----:B------:R-:W-:Y:S02]  /*5400*/  FSEL R2, R10, R2, !P0 ;  /* 0x000000020a027208 */ /* 0x000fe40004000000 */
[----:B------:R-:W-:Y:S01]  /*5410*/  FSEL R3, R11, R3, !P0 ;  /* 0x000000030b037208 */ /* 0x000fe20004000000 */
[----:B------:R-:W-:-:S08]  /*5420*/  DFMA R52, R8, -R52, 1 ;  /* 0x3ff000000834742b */ /* 0x000fd00000000834 */
[----:B------:R-:W-:Y:S02]  /*5430*/  DFMA R72, R52, R72, 0.5 ;  /* 0x3fe000003448742b */ /* 0x000fe40000000048 */
[----:B------:R-:W-:-:S08]  /*5440*/  DMUL R52, R6, R52 ;  /* 0x0000003406347228 */ /* 0x000fd00000000000 */
[----:B------:R-:W-:-:S08]  /*5450*/  DFMA R72, R72, R52, R6 ;  /* 0x000000344848722b */ /* 0x000fd00000000006 */
[----:B------:R-:W-:Y:S02]  /*5460*/  DMUL R52, R8, R72 ;  /* 0x0000004808347228 */ /* 0x000fe40000000000 */
[----:B------:R-:W-:Y:S01]  /*5470*/  VIADD R67, R73, 0xfff00000 ;  /* 0xfff0000049437836 */ /* 0x000fe20000000000 */
[----:B------:R-:W-:-:S05]  /*5480*/  MOV R66, R72 ;  /* 0x0000004800427202 */ /* 0x000fca0000000f00 */
[----:B------:R-:W-:-:S08]  /*5490*/  DFMA R74, R52, -R52, R8 ;  /* 0x80000034344a722b */ /* 0x000fd00000000008 */
[----:B------:R-:W-:Y:S01]  /*54a0*/  DFMA R78, R74, R66, R52 ;  /* 0x000000424a4e722b */ /* 0x000fe20000000034 */
[----:B------:R-:W-:Y:S10]  /*54b0*/  @!P1 BRA `(.L_x_58) ;  /* 0x0000000000349947 */ /* 0x000ff40003800000 */
[----:B------:R-:W-:Y:S01]  /*54c0*/  IMAD.MOV.U32 R13, RZ, RZ, R8 ;  /* 0x000000ffff0d7224 */ /* 0x000fe200078e0008 */
[----:B------:R-:W-:Y:S01]  /*54d0*/  MOV R69, 0x5570 ;  /* 0x0000557000457802 */ /* 0x000fe20000000f00 */
[----:B------:R-:W-:Y:S01]  /*54e0*/  IMAD.MOV.U32 R12, RZ, RZ, R9 ;  /* 0x000000ffff0c7224 */ /* 0x000fe200078e0009 */
[----:B------:R-:W-:Y:S01]  /*54f0*/  MOV R9, R52 ;  /* 0x0000003400097202 */ /* 0x000fe20000000f00 */
[----:B------:R-:W-:Y:S02]  /*5500*/  IMAD.MOV.U32 R7, RZ, RZ, R6 ;  /* 0x000000ffff077224 */ /* 0x000fe400078e0006 */
[----:B------:R-:W-:Y:S02]  /*5510*/  IMAD.MOV.U32 R68, RZ, RZ, R72 ;  /* 0x000000ffff447224 */ /* 0x000fe400078e0048 */
[----:B------:R-:W-:Y:S02]  /*5520*/  IMAD.MOV.U32 R11, RZ, RZ, R74 ;  /* 0x000000ffff0b7224 */ /* 0x000fe400078e004a */
[----:B------:R-:W-:-:S02]  /*5530*/  IMAD.MOV.U32 R10, RZ, RZ, R75 ;  /* 0x000000ffff0a7224 */ /* 0x000fc400078e004b */
[----:B------:R-:W-:Y:S02]  /*5540*/  IMAD.MOV.U32 R8, RZ, RZ, R53 ;  /* 0x000000ffff087224 */ /* 0x000fe400078e0035 */
[----:B------:R-:W-:-:S07]  /*5550*/  IMAD.MOV.U32 R6, RZ, RZ, R67 ;  /* 0x000000ffff067224 */ /* 0x000fce00078e0043 */
[----:B------:R-:W-:Y:S05]  /*5560*/  CALL.REL.NOINC `($__internal_1_$__cuda_sm20_dsqrt_rn_f64_mediumpath_v1) ;  /* 0x0000004c00247944 */ /* 0x000fea0003c00000 */
[----:B------:R-:W-:Y:S02]  /*5570*/  IMAD.MOV.U32 R78, RZ, RZ, R7 ;  /* 0x000000ffff4e7224 */ /* 0x000fe400078e0007 */
[----:B------:R-:W-:-:S07]  /*5580*/  IMAD.MOV.U32 R79, RZ, RZ, R6 ;  /* 0x000000ffff4f7224 */ /* 0x000fce00078e0006 */
.L_x_58:
[----:B------:R-:W-:Y:S05]  /*5590*/  BSYNC.RECONVERGENT B1 ;  /* 0x0000000000017941 */ /* 0x000fea0003800200 */
.L_x_57:
[----:B------:R-:W-:Y:S01]  /*55a0*/  UMOV UR6, 0xd9d7bdbb ;  /* 0xd9d7bdbb00067882 */ /* 0x000fe20000000000 */
[----:B------:R-:W-:Y:S01]  /*55b0*/  UMOV UR7, 0x3ddb7cdf ;  /* 0x3ddb7cdf00077882 */ /* 0x000fe20000000000 */
[----:B------:R-:W-:Y:S01]  /*55c0*/  MOV R6, 0x1 ;  /* 0x0000000100067802 */ /* 0x000fe20000000f00 */
        /* <DEDUP_REMOVED lines=23> */
.L_x_60:
[----:B------:R-:W-:Y:S05]  /*5740*/  BSYNC.RECONVERGENT B1 ;  /* 0x0000000000017941 */ /* 0x000fea0003800200 */
.L_x_59:
        /* <DEDUP_REMOVED lines=23> */
.L_x_62:
[----:B------:R-:W-:Y:S05]  /*58c0*/  BSYNC.RECONVERGENT B1 ;  /* 0x0000000000017941 */ /* 0x000fea0003800200 */
.L_x_61:
        /* <DEDUP_REMOVED lines=23> */
.L_x_64:
[----:B------:R-:W-:Y:S05]  /*5a40*/  BSYNC.RECONVERGENT B1 ;  /* 0x0000000000017941 */ /* 0x000fea0003800200 */
.L_x_63:
        /* <DEDUP_REMOVED lines=14> */
[----:B------:R-:W-:Y:S01]  /*5b30*/  IADD3 R47, PT, PT, R69, -0x100000, RZ ;  /* 0xfff00000452f7810 */ /* 0x000fe20007ffe0ff */
[----:B------:R-:W-:-:S05]  /*5b40*/  IMAD.MOV.U32 R46, RZ, RZ, R68 ;  /* 0x000000ffff2e7224 */ /* 0x000fca00078e0044 */
        /* <DEDUP_REMOVED lines=11> */
[----:B------:R-:W-:-:S07]  /*5c00*/  IMAD.MOV.U32 R6, RZ, RZ, R47 ;  /* 0x000000ffff067224 */ /* 0x000fce00078e002f */
[----:B------:R-:W-:Y:S05]  /*5c10*/  CALL.REL.NOINC `($__internal_1_$__cuda_sm20_dsqrt_rn_f64_mediumpath_v1) ;  /* 0x0000004400787944 */ /* 0x000fea0003c00000 */
[----:B------:R-:W-:Y:S02]  /*5c20*/  IMAD.MOV.U32 R12, RZ, RZ, R7 ;  /* 0x000000ffff0c7224 */ /* 0x000fe400078e0007 */
[----:B------:R-:W-:-:S07]  /*5c30*/  IMAD.MOV.U32 R13, RZ, RZ, R6 ;  /* 0x000000ffff0d7224 */ /* 0x000fce00078e0006 */
.L_x_66:
[----:B------:R-:W-:Y:S05]  /*5c40*/  BSYNC.RECONVERGENT B1 ;  /* 0x0000000000017941 */ /* 0x000fea0003800200 */
.L_x_65:
[----:B------:R-:W-:Y:S01]  /*5c50*/  DSETP.MIN.AND P1, P2, RZ, R66, PT ;  /* 0x00000042ff00722a */ /* 0x000fe20003a20000 */
[----:B------:R-:W-:Y:S01]  /*5c60*/  IMAD.MOV.U32 R7, RZ, RZ, R67 ;  /* 0x000000ffff077224 */ /* 0x000fe200078e0043 */
[----:B------:R-:W-:Y:S01]  /*5c70*/  DFMA R46, R30, R20, R64 ;  /* 0x000000141e2e722b */ /* 0x000fe20000000040 */
[----:B------:R-:W-:Y:S01]  /*5c80*/  IMAD.MOV.U32 R6, RZ, RZ, RZ ;  /* 0x000000ffff067224 */ /* 0x000fe200078e00ff */
[----:B------:R-:W-:Y:S01]  /*5c90*/  MOV R9, R66 ;  /* 0x0000004200097202 */ /* 0x000fe20000000f00 */
[----:B------:R-:W-:Y:S01]  /*5ca0*/  IMAD.MOV.U32 R8, RZ, RZ, RZ ;  /* 0x000000ffff087224 */ /* 0x000fe200078e00ff */
[----:B------:R-:W-:Y:S01]  /*5cb0*/  DSETP.GEU.AND P0, PT, R66, RZ, PT ;  /* 0x000000ff4200722a */ /* 0x000fe20003f0e000 */
[----:B------:R-:W-:Y:S01]  /*5cc0*/  IMAD.MOV.U32 R68, RZ, RZ, R52 ;  /* 0x000000ffff447224 */ /* 0x000fe200078e0034 */
[----:B------:R-:W-:Y:S01]  /*5cd0*/  FSEL R55, R6, R7, P1 ;  /* 0x0000000706377208 */ /* 0x000fe20000800000 */
[----:B------:R-:W-:Y:S01]  /*5ce0*/  DADD R64, -RZ, -|R50| ;  /* 0x00000000ff407229 */ /* 0x000fe20000000d32 */
[----:B------:R-:W-:Y:S01]  /*5cf0*/  SEL R8, R8, R9, P1 ;  /* 0x0000000908087207 */ /* 0x000fe20000800000 */
[----:B------:R-:W-:Y:S01]  /*5d00*/  DFMA R48, R24, R18, R46 ;  /* 0x000000121830722b */ /* 0x000fe2000000002e */
[----:B------:R-:W-:Y:S01]  /*5d10*/  FSEL R66, R66, RZ, P0 ;  /* 0x000000ff42427208 */ /* 0x000fe20000000000 */
[----:B------:R-:W-:Y:S01]  /*5d20*/  DSETP.GEU.AND P1, PT, R70, RZ, PT ;  /* 0x000000ff4600722a */ /* 0x000fe20003f2e000 */
[----:B------:R-:W-:Y:S01]  /*5d30*/  @P2 LOP3.LUT R55, R7, 0x80000, RZ, 0xfc, !PT ;  /* 0x0008000007372812 */ /* 0x000fe200078efcff */
[----:B------:R-:W-:Y:S01]  /*5d40*/  DSETP.MIN.AND P4, P3, RZ, R52, PT ;  /* 0x00000034ff00722a */ /* 0x000fe20003b80000 */
[----:B------:R-:W-:Y:S01]  /*5d50*/  FSEL R67, R67, RZ, P0 ;  /* 0x000000ff43437208 */ /* 0x000fe20000000000 */
[----:B------:R-:W-:Y:S01]  /*5d60*/  DSETP.GEU.AND P0, PT, R52, RZ, PT ;  /* 0x000000ff3400722a */ /* 0x000fe20003f0e000 */
[----:B------:R-:W-:Y:S01]  /*5d70*/  MOV R54, R53 ;  /* 0x0000003500367202 */ /* 0x000fe20000000f00 */
[-C--:B------:R-:W-:Y:S01]  /*5d80*/  DFMA R72, -R22, R48.reuse, R28 ;  /* 0x000000301648722b */ /* 0x080fe2000000011c */
[----:B------:R-:W-:Y:S01]  /*5d90*/  IMAD.MOV.U32 R9, RZ, RZ, R55 ;  /* 0x000000ffff097224 */ /* 0x000fe200078e0037 */
[----:B------:R-:W-:Y:S01]  /*5da0*/  DFMA R6, -R20, R48, R30 ;  /* 0x000000301406722b */ /* 0x000fe2000000011e */
[----:B------:R-:W-:Y:S01]  /*5db0*/  FSEL R10, R70, RZ, P1 ;  /* 0x000000ff460a7208 */ /* 0x000fe20000800000 */
[----:B------:R-:W-:Y:S01]  /*5dc0*/  IMAD.MOV.U32 R74, RZ, RZ, R71 ;  /* 0x000000ffff4a7224 */ /* 0x000fe200078e0047 */
[----:B------:R-:W-:Y:S01]  /*5dd0*/  FSEL R62, R52, RZ, P0 ;  /* 0x000000ff343e7208 */ /* 0x000fe20000000000 */
[----:B------:R-:W-:Y:S01]  /*5de0*/  IMAD.MOV.U32 R69, RZ, RZ, RZ ;  /* 0x000000ffff457224 */ /* 0x000fe200078e00ff */
[----:B------:R-:W-:Y:S01]  /*5df0*/  DSETP.GT.AND P5, PT, R8, -|R50|, PT ;  /* 0xc00000320800722a */ /* 0x000fe20003fa4000 */
[----:B------:R-:W-:Y:S01]  /*5e00*/  FSEL R63, R53, RZ, P0 ;  /* 0x000000ff353f7208 */ /* 0x000fe20000000000 */
[----:B------:R-:W-:Y:S01]  /*5e10*/  DMUL R50, R16, R72 ;  /* 0x0000004810327228 */ /* 0x000fe20000000000 */
[----:B------:R-:W-:Y:S01]  /*5e20*/  FSEL R11, R71, RZ, P1 ;  /* 0x000000ff470b7208 */ /* 0x000fe20000800000 */
[----:B------:R-:W-:Y:S01]  /*5e30*/  DFMA R72, -R18, R48, R24 ;  /* 0x000000301248722b */ /* 0x000fe20000000118 */
[----:B------:R-:W-:Y:S01]  /*5e40*/  FSEL R69, R69, R54, P4 ;  /* 0x0000003645457208 */ /* 0x000fe20002000000 */
[----:B------:R-:W-:Y:S01]  /*5e50*/  DADD R12, R12, -1 ;  /* 0xbff000000c0c7429 */ /* 0x000fe20000000000 */
[----:B------:R-:W-:Y:S01]  /*5e60*/  FSEL R52, R64, R8, P5 ;  /* 0x0000000840347208 */ /* 0x000fe20002800000 */
[----:B------:R-:W-:Y:S01]  /*5e70*/  IMAD.MOV.U32 R64, RZ, RZ, R70 ;  /* 0x000000ffff407224 */ /* 0x000fe200078e0046 */
[----:B------:R-:W-:Y:S01]  /*5e80*/  FSEL R53, R65, R9, P5 ;  /* 0x0000000941357208 */ /* 0x000fe20002800000 */
[----:B------:R-:W-:Y:S01]  /*5e90*/  DSETP.MIN.AND P5, P6, RZ, R70, PT ;  /* 0x00000046ff00722a */ /* 0x000fe20003ea0000 */
[----:B------:R-:W-:Y:S01]  /*5ea0*/  @P3 LOP3.LUT R69, R54, 0x80000, RZ, 0xfc, !PT ;  /* 0x0008000036453812 */ /* 0x000fe200078efcff */
[----:B------:R-:W-:Y:S01]  /*5eb0*/  DMUL R70, R16, R6 ;  /* 0x0000000610467228 */ /* 0x000fe20000000000 */
[----:B------:R-:W-:Y:S01]  /*5ec0*/  IMAD.MOV.U32 R65, RZ, RZ, RZ ;  /* 0x000000ffff417224 */ /* 0x000fe200078e00ff */
[----:B------:R-:W-:Y:S01]  /*5ed0*/  DMUL R8, R50, R50 ;  /* 0x0000003232087228 */ /* 0x000fe20000000000 */
[----:B------:R-:W-:Y:S01]  /*5ee0*/  IMAD.MOV.U32 R7, RZ, RZ, RZ ;  /* 0x000000ffff077224 */ /* 0x000fe200078e00ff */
[----:B------:R-:W-:Y:S01]  /*5ef0*/  DMUL R54, R16, R72 ;  /* 0x0000004810367228 */ /* 0x000fe20000000000 */
[----:B------:R-:W-:Y:S01]  /*5f00*/  BSSY.RECONVERGENT B1, `(.L_x_67) ;  /* 0x0000035000017945 */ /* 0x000fe20003800200 */
[----:B------:R-:W-:Y:S01]  /*5f10*/  FSEL R65, R65, R74, P5 ;  /* 0x0000004a41417208 */ /* 0x000fe20002800000 */
[----:B------:R-:W-:Y:S01]  /*5f20*/  DADD R72, -RZ, -|R56| ;  /* 0x00000000ff487229 */ /* 0x000fe20000000d38 */
[C---:B------:R-:W-:Y:S01]  /*5f30*/  SEL R68, R7.reuse, R68, P4 ;  /* 0x0000004407447207 */ /* 0x040fe20002000000 */
[----:B------:R-:W-:Y:S01]  /*5f40*/  DSETP.GEU.AND P1, PT, R4, R62, PT ;  /* 0x0000003e0400722a */ /* 0x000fe20003f2e000 */
[----:B------:R-:W-:Y:S01]  /*5f50*/  SEL R64, R7, R64, P5 ;  /* 0x0000004007407207 */ /* 0x000fe20002800000 */
[----:B------:R-:W-:Y:S01]  /*5f60*/  DFMA R8, R70, R70, R8 ;  /* 0x000000464608722b */ /* 0x000fe20000000008 */
[----:B------:R-:W-:Y:S01]  /*5f70*/  @P6 LOP3.LUT R65, R74, 0x80000, RZ, 0xfc, !PT ;  /* 0x000800004a416812 */ /* 0x000fe200078efcff */
[----:B------:R-:W-:-:S02]  /*5f80*/  DSETP.GEU.AND P2, PT, R60, R66, PT ;  /* 0x000000423c00722a */ /* 0x000fc40003f4e000 */
[--C-:B------:R-:W-:Y:S01]  /*5f90*/  DSETP.GT.AND P3, PT, R68, -|R58|.reuse, PT ;  /* 0xc000003a4400722a */ /* 0x100fe20003f64000 */
[----:B------:R-:W-:Y:S01]  /*5fa0*/  FSEL R62, R62, R4, !P1 ;  /* 0x000000043e3e7208 */ /* 0x000fe20004800000 */
[----:B------:R-:W-:Y:S01]  /*5fb0*/  DADD R58, -RZ, -|R58| ;  /* 0x00000000ff3a7229 */ /* 0x000fe20000000d3a */
[----:B------:R-:W-:Y:S01]  /*5fc0*/  FSEL R63, R63, R5, !P1 ;  /* 0x000000053f3f7208 */ /* 0x000fe20004800000 */
[----:B------:R-:W-:Y:S01]  /*5fd0*/  DFMA R8, R54, R54, R8 ;  /* 0x000000363608722b */ /* 0x000fe20000000008 */
[----:B------:R-:W-:Y:S01]  /*5fe0*/  FSEL R60, R66, R60, !P2 ;  /* 0x0000003c423c7208 */ /* 0x000fe20005000000 */
[----:B------:R-:W-:Y:S01]  /*5ff0*/  DSETP.GT.AND P4, PT, R64, -|R56|, PT ;  /* 0xc00000384000722a */ /* 0x000fe20003f84000 */
[----:B------:R-:W-:Y:S01]  /*6000*/  FSEL R61, R67, R61, !P2 ;  /* 0x0000003d433d7208 */ /* 0x000fe20005000000 */
[----:B------:R-:W-:Y:S02]  /*6010*/  DSETP.GEU.AND P0, PT, R2, R10, PT ;  /* 0x0000000a0200722a */ /* 0x000fe40003f0e000 */
[----:B------:R-:W0:Y:S02]  /*6020*/  MUFU.RSQ64H R7, R9 ;  /* 0x0000000900077308 */ /* 0x000e240000001c00 */
[----:B------:R-:W-:Y:S01]  /*6030*/  FSEL R56, R58, R68, P3 ;  /* 0x000000443a387208 */ /* 0x000fe20001800000 */
[----:B------:R-:W-:Y:S01]  /*6040*/  IMAD.MOV.U32 R68, RZ, RZ, 0x0 ;  /* 0x00000000ff447424 */ /* 0x000fe200078e00ff */
[----:B------:R-:W-:-:S02]  /*6050*/  IADD3 R6, PT, PT, R9, -0x3500000, RZ ;  /* 0xfcb0000009067810 */ /* 0x000fc40007ffe0ff */
[----:B------:R-:W-:Y:S01]  /*6060*/  FSEL R57, R59, R69, P3 ;  /* 0x000000453b397208 */ /* 0x000fe20001800000 */
[----:B------:R-:W-:Y:S01]  /*6070*/  IMAD.MOV.U32 R69, RZ, RZ, 0x3fd80000 ;  /* 0x3fd80000ff457424 */ /* 0x000fe200078e00ff */
[----:B------:R-:W-:Y:S02]  /*6080*/  FSEL R58, R72, R64, P4 ;  /* 0x00000040483a7208 */ /* 0x000fe40002000000 */
[----:B------:R-:W-:Y:S02]  /*6090*/  FSEL R59, R73, R65, P4 ;  /* 0x00000041493b7208 */ /* 0x000fe40002000000 */
[----:B------:R-:W-:Y:S02]  /*60a0*/  ISETP.GE.U32.AND P1, PT, R6, 0x7ca00000, PT ;  /* 0x7ca000000600780c */ /* 0x000fe40003f26070 */
[----:B------:R-:W-:Y:S02]  /*60b0*/  FSEL R66, R10, R2, !P0 ;  /* 0x000000020a427208 */ /* 0x000fe40004000000 */
[----:B------:R-:W-:Y:S01]  /*60c0*/  FSEL R67, R11, R3, !P0 ;  /* 0x000000030b437208 */ /* 0x000fe20004000000 */
[----:B0-----:R-:W-:-:S08]  /*60d0*/  DMUL R64, R6, R6 ;  /* 0x0000000606407228 */ /* 0x001fd00000000000 */
[----:B------:R-:W-:-:S08]  /*60e0*/  DFMA R64, R8, -R64, 1 ;  /* 0x3ff000000840742b */ /* 0x000fd00000000840 */
[----:B------:R-:W-:Y:S02]  /*60f0*/  DFMA R68, R64, R68, 0.5 ;  /* 0x3fe000004044742b */ /* 0x000fe40000000044 */
[----:B------:R-:W-:-:S08]  /*6100*/  DMUL R64, R6, R64 ;  /* 0x0000004006407228 */ /* 0x000fd00000000000 */
[----:B------:R-:W-:Y:S02]  /*6110*/  DFMA R68, R68, R64, R6 ;  /* 0x000000404444722b */ /* 0x000fe40000000006 */
[----:B------:R-:W-:-:S06]  /*6120*/  DMUL R64, R16, R12 ;  /* 0x0000000c10407228 */ /* 0x000fcc0000000000 */
        /* <DEDUP_REMOVED lines=18> */
.L_x_68:
[----:B------:R-:W-:Y:S05]  /*6250*/  BSYNC.RECONVERGENT B1 ;  /* 0x0000000000017941 */ /* 0x000fea0003800200 */
.L_x_67:
        /* <DEDUP_REMOVED lines=26> */
.L_x_70:
[----:B------:R-:W-:Y:S05]  /*6400*/  BSYNC.RECONVERGENT B1 ;  /* 0x0000000000017941 */ /* 0x000fea0003800200 */
.L_x_69:
        /* <DEDUP_REMOVED lines=23> */
.L_x_72:
[----:B------:R-:W-:Y:S05]  /*6580*/  BSYNC.RECONVERGENT B1 ;  /* 0x0000000000017941 */ /* 0x000fea0003800200 */
.L_x_71:
        /* <DEDUP_REMOVED lines=23> */
.L_x_74:
[----:B------:R-:W-:Y:S05]  /*6700*/  BSYNC.RECONVERGENT B1 ;  /* 0x0000000000017941 */ /* 0x000fea0003800200 */
.L_x_73:
[----:B------:R-:W-:Y:S01]  /*6710*/  DFMA R34, R30, R30, R34 ;  /* 0x0000001e1e22722b */ /* 0x000fe20000000022 */
[----:B------:R-:W-:Y:S01]  /*6720*/  IMAD.MOV.U32 R12, RZ, RZ, 0x0 ;  /* 0x00000000ff0c7424 */ /* 0x000fe200078e00ff */
[----:B------:R-:W-:Y:S01]  /*6730*/  BSSY.RECONVERGENT B1, `(.L_x_75) ;  /* 0x000001e000017945 */ /* 0x000fe20003800200 */
[----:B------:R-:W-:-:S05]  /*6740*/  IMAD.MOV.U32 R13, RZ, RZ, 0x3fd80000 ;  /* 0x3fd80000ff0d7424 */ /* 0x000fca00078e00ff */
[----:B------:R-:W-:-:S08]  /*6750*/  DFMA R8, R24, R24, R34 ;  /* 0x000000181808722b */ /* 0x000fd00000000022 */
[----:B------:R-:W-:-:S06]  /*6760*/  DFMA R8, -R48, R48, R8 ;  /* 0x000000303008722b */ /* 0x000fcc0000000108 */
[----:B------:R-:W0:Y:S04]  /*6770*/  MUFU.RSQ64H R7, R9 ;  /* 0x0000000900077308 */ /* 0x000e280000001c00 */
[----:B------:R-:W-:-:S04]  /*6780*/  IADD3 R6, PT, PT, R9, -0x3500000, RZ ;  /* 0xfcb0000009067810 */ /* 0x000fc80007ffe0ff */
[----:B------:R-:W-:Y:S02]  /*6790*/  ISETP.GE.U32.AND P0, PT, R6, 0x7ca00000, PT ;  /* 0x7ca000000600780c */ /* 0x000fe40003f06070 */
        /* <DEDUP_REMOVED lines=23> */
.L_x_76:
[----:B------:R-:W-:Y:S05]  /*6910*/  BSYNC.RECONVERGENT B1 ;  /* 0x0000000000017941 */ /* 0x000fea0003800200 */
.L_x_75:
[----:B------:R-:W-:Y:S01]  /*6920*/  DSETP.MIN.AND P1, P2, RZ, R2, PT ;  /* 0x00000002ff00722a */ /* 0x000fe20003a20000 */
[----:B------:R-:W-:Y:S01]  /*6930*/  IMAD.MOV.U32 R7, RZ, RZ, R2 ;  /* 0x000000ffff077224 */ /* 0x000fe200078e0002 */
[----:B------:R-:W-:Y:S01]  /*6940*/  DSETP.GEU.AND P0, PT, R2, RZ, PT ;  /* 0x000000ff0200722a */ /* 0x000fe20003f0e000 */
[----:B------:R-:W-:Y:S01]  /*6950*/  IMAD.MOV.U32 R9, RZ, RZ, R3 ;  /* 0x000000ffff097224 */ /* 0x000fe200078e0003 */
[----:B------:R-:W-:Y:S01]  /*6960*/  DFMA R46, R14, R18, R46 ;  /* 0x000000120e2e722b */ /* 0x000fe2000000002e */
[----:B------:R-:W-:Y:S01]  /*6970*/  MOV R6, RZ ;  /* 0x000000ff00067202 */ /* 0x000fe20000000f00 */
[----:B------:R-:W-:Y:S01]  /*6980*/  DSETP.MIN.AND P4, P3, RZ, R4, PT ;  /* 0x00000004ff00722a */ /* 0x000fe20003b80000 */
[----:B------:R-:W-:Y:S01]  /*6990*/  IMAD.MOV.U32 R74, RZ, RZ, 0x0 ;  /* 0x00000000ff4a7424 */ /* 0x000fe200078e00ff */
[----:B------:R-:W-:Y:S01]  /*69a0*/  FSEL R54, R2, RZ, P0 ;  /* 0x000000ff02367208 */ /* 0x000fe20000000000 */
[----:B------:R-:W-:Y:S01]  /*69b0*/  IMAD.MOV.U32 R2, RZ, RZ, RZ ;  /* 0x000000ffff027224 */ /* 0x000fe200078e00ff */
[----:B------:R-:W-:Y:S01]  /*69c0*/  FSEL R55, R3, RZ, P0 ;  /* 0x000000ff03377208 */ /* 0x000fe20000000000 */
[----:B------:R-:W-:Y:S01]  /*69d0*/  DSETP.GEU.AND P0, PT, R4, RZ, PT ;  /* 0x000000ff0400722a */ /* 0x000fe20003f0e000 */
[----:B------:R-:W-:Y:S01]  /*69e0*/  SEL R6, R6, R7, P1 ;  /* 0x0000000706067207 */ /* 0x000fe20000800000 */
[-C--:B------:R-:W-:Y:S01]  /*69f0*/  DFMA R48, -R22, R46.reuse, R28 ;  /* 0x0000002e1630722b */ /* 0x080fe2000000011c */
[----:B------:R-:W-:Y:S01]  /*6a00*/  FSEL R3, R2, R9, P1 ;  /* 0x0000000902037208 */ /* 0x000fe20000800000 */
[----:B------:R-:W-:Y:S01]  /*6a10*/  DFMA R70, -R20, R46, R30 ;  /* 0x0000002e1446722b */ /* 0x000fe2000000011e */
[----:B------:R-:W-:Y:S01]  /*6a20*/  @P2 LOP3.LUT R3, R9, 0x80000, RZ, 0xfc, !PT ;  /* 0x0008000009032812 */ /* 0x000fe200078efcff */
[--C-:B------:R-:W-:Y:S01]  /*6a30*/  DADD R8, -RZ, -|R52|.reuse ;  /* 0x00000000ff087229 */ /* 0x100fe20000000d34 */
[----:B------:R-:W-:Y:S01]  /*6a40*/  FSEL R68, R4, RZ, P0 ;  /* 0x000000ff04447208 */ /* 0x000fe20000000000 */
[----:B------:R-:W-:Y:S01]  /*6a50*/  DSETP.GEU.AND P1, PT, R50, RZ, PT ;  /* 0x000000ff3200722a */ /* 0x000fe20003f2e000 */
[----:B------:R-:W-:Y:S01]  /*6a60*/  FSEL R69, R5, RZ, P0 ;  /* 0x000000ff05457208 */ /* 0x000fe20000000000 */
[----:B------:R-:W-:Y:S01]  /*6a70*/  IMAD.MOV.U32 R7, RZ, RZ, R3 ;  /* 0x000000ffff077224 */ /* 0x000fe200078e0003 */
[C---:B------:R-:W-:Y:S01]  /*6a80*/  DMUL R48, R16.reuse, R48 ;  /* 0x0000003010307228 */ /* 0x040fe20000000000 */
[----:B------:R-:W-:Y:S01]  /*6a90*/  IMAD.MOV.U32 R2, RZ, RZ, R5 ;  /* 0x000000ffff027224 */ /* 0x000fe200078e0005 */
[----:B------:R-:W-:Y:S01]  /*6aa0*/  DMUL R70, R16, R70 ;  /* 0x0000004610467228 */ /* 0x000fe20000000000 */
[----:B------:R-:W-:Y:S01]  /*6ab0*/  FSEL R10, R50, RZ, P1 ;  /* 0x000000ff320a7208 */ /* 0x000fe20000800000 */
[----:B------:R-:W-:Y:S01]  /*6ac0*/  IMAD.MOV.U32 R75, RZ, RZ, 0x3fd80000 ;  /* 0x3fd80000ff4b7424 */ /* 0x000fe200078e00ff */
[----:B------:R-:W-:Y:S01]  /*6ad0*/  DSETP.GT.AND P5, PT, R6, -|R52|, PT ;  /* 0xc00000340600722a */ /* 0x000fe20003fa4000 */
[----:B------:R-:W-:Y:S01]  /*6ae0*/  FSEL R11, R51, RZ, P1 ;  /* 0x000000ff330b7208 */ /* 0x000fe20000800000 */
[----:B------:R-:W-:Y:S01]  /*6af0*/  IMAD.MOV.U32 R52, RZ, RZ, R4 ;  /* 0x000000ffff347224 */ /* 0x000fe200078e0004 */
[----:B------:R-:W-:Y:S01]  /*6b00*/  MOV R53, RZ ;  /* 0x000000ff00357202 */ /* 0x000fe20000000f00 */
[----:B------:R-:W-:Y:S01]  /*6b10*/  DSETP.GEU.AND P1, PT, R62, R68, PT ;  /* 0x000000443e00722a */ /* 0x000fe20003f2e000 */
[----:B------:R-:W-:Y:S01]  /*6b20*/  BSSY.RECONVERGENT B1, `(.L_x_77) ;  /* 0x0000040000017945 */ /* 0x000fe20003800200 */
[----:B------:R-:W-:Y:S01]  /*6b30*/  FSEL R4, R8, R6, P5 ;  /* 0x0000000608047208 */ /* 0x000fe20002800000 */
[----:B------:R-:W-:Y:S01]  /*6b40*/  IMAD.MOV.U32 R6, RZ, RZ, R50 ;  /* 0x000000ffff067224 */ /* 0x000fe200078e0032 */
[----:B------:R-:W-:Y:S01]  /*6b50*/  FSEL R5, R9, R7, P5 ;  /* 0x0000000709057208 */ /* 0x000fe20002800000 */
[----:B------:R-:W-:Y:S01]  /*6b60*/  DSETP.MIN.AND P5, P6, RZ, R50, PT ;  /* 0x00000032ff00722a */ /* 0x000fe20003ea0000 */
[----:B------:R-:W-:Y:S01]  /*6b70*/  IMAD.MOV.U32 R7, RZ, RZ, R51 ;  /* 0x000000ffff077224 */ /* 0x000fe200078e0033 */
[----:B------:R-:W-:Y:S01]  /*6b80*/  DFMA R50, -R18, R46, R14 ;  /* 0x0000002e1232722b */ /* 0x000fe2000000010e */
[----:B------:R-:W-:Y:S01]  /*6b90*/  FSEL R53, R53, R2, P4 ;  /* 0x0000000235357208 */ /* 0x000fe20002000000 */
[----:B------:R-:W-:Y:S01]  /*6ba0*/  DMUL R8, R48, R48 ;  /* 0x0000003030087228 */ /* 0x000fe20000000000 */
[----:B------:R-:W-:Y:S01]  /*6bb0*/  @P3 LOP3.LUT R53, R2, 0x80000, RZ, 0xfc, !PT ;  /* 0x0008000002353812 */ /* 0x000fe200078efcff */
[----:B------:R-:W-:-:S02]  /*6bc0*/  DADD R12, R12, -1 ;  /* 0xbff000000c0c7429 */ /* 0x000fc40000000000 */
[----:B------:R-:W-:Y:S02]  /*6bd0*/  DSETP.GEU.AND P2, PT, R60, R54, PT ;  /* 0x000000363c00722a */ /* 0x000fe40003f4e000 */
[----:B------:R-:W-:Y:S02]  /*6be0*/  DMUL R2, R16, R50 ;  /* 0x0000003210027228 */ /* 0x000fe40000000000 */
[----:B------:R-:W-:Y:S01]  /*6bf0*/  DFMA R8, R70, R70, R8 ;  /* 0x000000464608722b */ /* 0x000fe20000000008 */
[----:B------:R-:W-:Y:S01]  /*6c00*/  IMAD.MOV.U32 R50, RZ, RZ, RZ ;  /* 0x000000ffff327224 */ /* 0x000fe200078e00ff */
[----:B------:R-:W-:Y:S01]  /*6c10*/  DSETP.GEU.AND P0, PT, R66, R10, PT ;  /* 0x0000000a4200722a */ /* 0x000fe20003f0e000 */
[----:B------:R-:W-:Y:S02]  /*6c20*/  FSEL R54, R54, R60, !P2 ;  /* 0x0000003c36367208 */ /* 0x000fe40005000000 */
[----:B------:R-:W-:Y:S02]  /*6c30*/  FSEL R55, R55, R61, !P2 ;  /* 0x0000003d37377208 */ /* 0x000fe40005000000 */
[----:B------:R-:W-:Y:S01]  /*6c40*/  FSEL R51, R50, R7, P5 ;  /* 0x0000000732337208 */ /* 0x000fe20002800000 */
[----:B------:R-:W-:Y:S01]  /*6c50*/  DFMA R8, R2, R2, R8 ;  /* 0x000000020208722b */ /* 0x000fe20000000008 */
[----:B------:R-:W-:Y:S01]  /*6c60*/  @P6 LOP3.LUT R51, R7, 0x80000, RZ, 0xfc, !PT ;  /* 0x0008000007336812 */ /* 0x000fe200078efcff */
[----:B------:R-:W-:Y:S01]  /*6c70*/  IMAD.MOV.U32 R7, RZ, RZ, RZ ;  /* 0x000000ffff077224 */ /* 0x000fe200078e00ff */
[----:B------:R-:W-:-:S02]  /*6c80*/  FSEL R60, R10, R66, !P0 ;  /* 0x000000420a3c7208 */ /* 0x000fc40004000000 */
[----:B------:R-:W-:Y:S02]  /*6c90*/  FSEL R61, R11, R67, !P0 ;  /* 0x000000430b3d7208 */ /* 0x000fe40004000000 */
[C---:B------:R-:W-:Y:S02]  /*6ca0*/  SEL R52, R7.reuse, R52, P4 ;  /* 0x0000003407347207 */ /* 0x040fe40002000000 */
[----:B------:R-:W-:Y:S01]  /*6cb0*/  SEL R50, R7, R6, P5 ;  /* 0x0000000607327207 */ /* 0x000fe20002800000 */
[----:B------:R-:W-:Y:S01]  /*6cc0*/  VIADD R6, R9, 0xfcb00000 ;  /* 0xfcb0000009067836 */ /* 0x000fe20000000000 */
[----:B------:R-:W0:Y:S02]  /*6cd0*/  MUFU.RSQ64H R7, R9 ;  /* 0x0000000900077308 */ /* 0x000e240000001c00 */
[--C-:B------:R-:W-:Y:S02]  /*6ce0*/  DSETP.GT.AND P3, PT, R52, -|R56|.reuse, PT ;  /* 0xc00000383400722a */ /* 0x100fe40003f64000 */
[----:B------:R-:W-:-:S02]  /*6cf0*/  DADD R56, -RZ, -|R56| ;  /* 0x00000000ff387229 */ /* 0x000fc40000000d38 */
[--C-:B------:R-:W-:Y:S02]  /*6d00*/  DSETP.GT.AND P4, PT, R50, -|R58|.reuse, PT ;  /* 0xc000003a3200722a */ /* 0x100fe40003f84000 */
[----:B------:R-:W-:-:S06]  /*6d10*/  DADD R58, -RZ, -|R58| ;  /* 0x00000000ff3a7229 */ /* 0x000fcc0000000d3a */
[----:B------:R-:W-:Y:S02]  /*6d20*/  FSEL R52, R56, R52, P3 ;  /* 0x0000003438347208 */ /* 0x000fe40001800000 */
[----:B------:R-:W-:Y:S01]  /*6d30*/  FSEL R53, R57, R53, P3 ;  /* 0x0000003539357208 */ /* 0x000fe20001800000 */
[----:B0-----:R-:W-:Y:S01]  /*6d40*/  DMUL R56, R6, R6 ;  /* 0x0000000606387228 */ /* 0x001fe20000000000 */
[----:B------:R-:W-:Y:S02]  /*6d50*/  FSEL R50, R58, R50, P4 ;  /* 0x000000323a327208 */ /* 0x000fe40002000000 */
[----:B------:R-:W-:Y:S02]  /*6d60*/  FSEL R51, R59, R51, P4 ;  /* 0x000000333b337208 */ /* 0x000fe40002000000 */
[----:B------:R-:W-:Y:S02]  /*6d70*/  FSEL R58, R68, R62, !P1 ;  /* 0x0000003e443a7208 */ /* 0x000fe40004800000 */
[----:B------:R-:W-:Y:S01]  /*6d80*/  FSEL R59, R69, R63, !P1 ;  /* 0x0000003f453b7208 */ /* 0x000fe20004800000 */
[----:B------:R-:W-:Y:S01]  /*6d90*/  DFMA R56, R8, -R56, 1 ;  /* 0x3ff000000838742b */ /* 0x000fe20000000838 */
[----:B------:R-:W-:-:S07]  /*6da0*/  ISETP.GE.U32.AND P1, PT, R6, 0x7ca00000, PT ;  /* 0x7ca000000600780c */ /* 0x000fce0003f26070 */
[----:B------:R-:W-:Y:S02]  /*6db0*/  DFMA R74, R56, R74, 0.5 ;  /* 0x3fe00000384a742b */ /* 0x000fe4000000004a */
[----:B------:R-:W-:-:S08]  /*6dc0*/  DMUL R56, R6, R56 ;  /* 0x0000003806387228 */ /* 0x000fd00000000000 */
[----:B------:R-:W-:Y:S02]  /*6dd0*/  DFMA R74, R74, R56, R6 ;  /* 0x000000384a4a722b */ /* 0x000fe40000000006 */
[----:B------:R-:W-:-:S06]  /*6de0*/  DMUL R56, R16, R12 ;  /* 0x0000000c10387228 */ /* 0x000fcc0000000000 */
[----:B------:R-:W-:Y:S02]  /*6df0*/  DMUL R72, R8, R74 ;  /* 0x0000004a08487228 */ /* 0x000fe40000000000 */
[----:B------:R-:W-:Y:S01]  /*6e00*/  IADD3 R63, PT, PT, R75, -0x100000, RZ ;  /* 0xfff000004b3f7810 */ /* 0x000fe20007ffe0ff */
[----:B------:R-:W-:-:S05]  /*6e10*/  IMAD.MOV.U32 R62, RZ, RZ, R74 ;  /* 0x000000ffff3e7224 */ /* 0x000fca00078e004a */
        /* <DEDUP_REMOVED lines=11> */
[----:B------:R-:W-:Y:S02]  /*6ed0*/  IMAD.MOV.U32 R8, RZ, RZ, R73 ;  /* 0x000000ffff087224 */ /* 0x000fe400078e0049 */
[----:B------:R-:W-:-:S07]  /*6ee0*/  IMAD.MOV.U32 R6, RZ, RZ, R63 ;  /* 0x000000ffff067224 */ /* 0x000fce00078e003f */
[----:B------:R-:W-:Y:S05]  /*6ef0*/  CALL.REL.NOINC `($__internal_1_$__cuda_sm20_dsqrt_rn_f64_mediumpath_v1) ;  /* 0x0000003000c07944 */ /* 0x000fea0003c00000 */
[----:B------:R-:W-:Y:S01]  /*6f00*/  IMAD.MOV.U32 R78, RZ, RZ, R7 ;  /* 0x000000ffff4e7224 */ /* 0x000fe200078e0007 */
[----:B------:R-:W-:-:S07]  /*6f10*/  MOV R79, R6 ;  /* 0x00000006004f7202 */ /* 0x000fce0000000f00 */
.L_x_78:
[----:B------:R-:W-:Y:S05]  /*6f20*/  BSYNC.RECONVERGENT B1 ;  /* 0x0000000000017941 */ /* 0x000fea0003800200 */
.L_x_77:
        /* <DEDUP_REMOVED lines=26> */
.L_x_80:
[----:B------:R-:W-:Y:S05]  /*70d0*/  BSYNC.RECONVERGENT B1 ;  /* 0x0000000000017941 */ /* 0x000fea0003800200 */
.L_x_79:
        /* <DEDUP_REMOVED lines=23> */
.L_x_82:
[----:B------:R-:W-:Y:S05]  /*7250*/  BSYNC.RECONVERGENT B1 ;  /* 0x0000000000017941 */ /* 0x000fea0003800200 */
.L_x_81:
        /* <DEDUP_REMOVED lines=23> */
.L_x_84:
[----:B------:R-:W-:Y:S05]  /*73d0*/  BSYNC.RECONVERGENT B1 ;  /* 0x0000000000017941 */ /* 0x000fea0003800200 */
.L_x_83:
[----:B------:R-:W-:Y:S01]  /*73e0*/  DFMA R34, R14, R14, R34 ;  /* 0x0000000e0e22722b */ /* 0x000fe20000000022 */
[----:B------:R-:W-:Y:S01]  /*73f0*/  IMAD.MOV.U32 R8, RZ, RZ, 0x0 ;  /* 0x00000000ff087424 */ /* 0x000fe200078e00ff */
[----:B------:R-:W-:Y:S01]  /*7400*/  MOV R9, 0x3fd80000 ;  /* 0x3fd8000000097802 */ /* 0x000fe20000000f00 */
[----:B------:R-:W-:Y:S05]  /*7410*/  BSSY.RECONVERGENT B1, `(.L_x_85) ;  /* 0x000001c000017945 */ /* 0x000fea0003800200 */
        /* <DEDUP_REMOVED lines=27> */
.L_x_86:
[----:B------:R-:W-:Y:S05]  /*75d0*/  BSYNC.RECONVERGENT B1 ;  /* 0x0000000000017941 */ /* 0x000fea0003800200 */
.L_x_85:
[----:B------:R-:W-:Y:S01]  /*75e0*/  DSETP.MIN.AND P1, P2, RZ, R66, PT ;  /* 0x00000042ff00722a */ /* 0x000fe20003a20000 */
[----:B------:R-:W-:Y:S01]  /*75f0*/  IMAD.MOV.U32 R3, RZ, RZ, R67 ;  /* 0x000000ffff037224 */ /* 0x000fe200078e0043 */
[----:B------:R-:W-:Y:S01]  /*7600*/  DFMA R38, R30, R20, R38 ;  /* 0x000000141e26722b */ /* 0x000fe20000000026 */
[----:B------:R-:W-:Y:S01]  /*7610*/  IMAD.MOV.U32 R2, RZ, RZ, RZ ;  /* 0x000000ffff027224 */ /* 0x000fe200078e00ff */
[----:B------:R-:W-:Y:S01]  /*7620*/  DADD R46, -RZ, -|R4| ;  /* 0x00000000ff2e7229 */ /* 0x000fe20000000d04 */
[----:B------:R-:W-:Y:S01]  /*7630*/  IMAD.MOV.U32 R9, RZ, RZ, R66 ;  /* 0x000000ffff097224 */ /* 0x000fe200078e0042 */
[----:B------:R-:W-:Y:S01]  /*7640*/  DSETP.GEU.AND P0, PT, R66, RZ, PT ;  /* 0x000000ff4200722a */ /* 0x000fe20003f0e000 */
[----:B------:R-:W-:Y:S01]  /*7650*/  IMAD.MOV.U32 R8, RZ, RZ, RZ ;  /* 0x000000ffff087224 */ /* 0x000fe200078e00ff */
[----:B------:R-:W-:Y:S01]  /*7660*/  FSEL R7, R2, R3, P1 ;  /* 0x0000000302077208 */ /* 0x000fe20000800000 */
[----:B------:R-:W-:Y:S01]  /*7670*/  DSETP.MIN.AND P4, P3, RZ, R62, PT ;  /* 0x0000003eff00722a */ /* 0x000fe20003b80000 */
[----:B------:R-:W-:Y:S01]  /*7680*/  IMAD.MOV.U32 R6, RZ, RZ, R48 ;  /* 0x000000ffff067224 */ /* 0x000fe200078e0030 */
[----:B------:R-:W-:Y:S01]  /*7690*/  DADD R12, R12, -1 ;  /* 0xbff000000c0c7429 */ /* 0x000fe20000000000 */
[----:B------:R-:W-:Y:S01]  /*76a0*/  SEL R8, R8, R9, P1 ;  /* 0x0000000908087207 */ /* 0x000fe20000800000 */
[----:B------:R-:W-:Y:S01]  /*76b0*/  DSETP.GEU.AND P1, PT, R48, RZ, PT ;  /* 0x000000ff3000722a */ /* 0x000fe20003f2e000 */
[----:B------:R-:W-:Y:S01]  /*76c0*/  @P2 LOP3.LUT R7, R3, 0x80000, RZ, 0xfc, !PT ;  /* 0x0008000003072812 */ /* 0x000fe200078efcff */
[----:B------:R-:W-:Y:S01]  /*76d0*/  DFMA R2, R24, R18, R38 ;  /* 0x000000121802722b */ /* 0x000fe20000000026 */
[----:B------:R-:W-:Y:S01]  /*76e0*/  FSEL R70, R66, RZ, P0 ;  /* 0x000000ff42467208 */ /* 0x000fe20000000000 */
[----:B------:R-:W-:Y:S01]  /*76f0*/  IMAD.MOV.U32 R72, RZ, RZ, R49 ;  /* 0x000000ffff487224 */ /* 0x000fe200078e0031 */
[----:B------:R-:W-:Y:S01]  /*7700*/  FSEL R71, R67, RZ, P0 ;  /* 0x000000ff43477208 */ /* 0x000fe20000000000 */
[----:B------:R-:W-:Y:S01]  /*7710*/  IMAD.MOV.U32 R9, RZ, RZ, R7 ;  /* 0x000000ffff097224 */ /* 0x000fe200078e0007 */
[----:B------:R-:W-:Y:S01]  /*7720*/  DSETP.GEU.AND P0, PT, R62, RZ, PT ;  /* 0x000000ff3e00722a */ /* 0x000fe20003f0e000 */
[----:B------:R-:W-:Y:S01]  /*7730*/  IMAD.MOV.U32 R7, RZ, RZ, R63 ;  /* 0x000000ffff077224 */ /* 0x000fe200078e003f */
[----:B------:R-:W-:Y:S01]  /*7740*/  FSEL R10, R48, RZ, P1 ;  /* 0x000000ff300a7208 */ /* 0x000fe20000800000 */
[-C--:B------:R-:W-:Y:S01]  /*7750*/  DFMA R34, -R22, R2.reuse, R26 ;  /* 0x000000021622722b */ /* 0x080fe2000000011a */
[----:B------:R-:W-:Y:S01]  /*7760*/  FSEL R11, R49, RZ, P1 ;  /* 0x000000ff310b7208 */ /* 0x000fe20000800000 */
[----:B------:R-:W-:Y:S01]  /*7770*/  DSETP.GT.AND P5, PT, R8, -|R4|, PT ;  /* 0xc00000040800722a */ /* 0x000fe20003fa4000 */
[----:B------:R-:W-:Y:S01]  /*7780*/  FSEL R68, R62, RZ, P0 ;  /* 0x000000ff3e447208 */ /* 0x000fe20000000000 */
[----:B------:R-:W-:Y:S01]  /*7790*/  DFMA R4, -R20, R2, R30 ;  /* 0x000000021404722b */ /* 0x000fe2000000011e */
[----:B------:R-:W-:Y:S01]  /*77a0*/  FSEL R69, R63, RZ, P0 ;  /* 0x000000ff3f457208 */ /* 0x000fe20000000000 */
[----:B------:R-:W-:Y:S01]  /*77b0*/  DSETP.GEU.AND P2, PT, R54, R70, PT ;  /* 0x000000463600722a */ /* 0x000fe20003f4e000 */
[----:B------:R-:W-:Y:S01]  /*77c0*/  MOV R66, R62 ;  /* 0x0000003e00427202 */ /* 0x000fe20000000f00 */
[----:B------:R-:W-:Y:S01]  /*77d0*/  DMUL R34, R16, R34 ;  /* 0x0000002210227228 */ /* 0x000fe20000000000 */
[----:B------:R-:W-:Y:S01]  /*77e0*/  FSEL R46, R46, R8, P5 ;  /* 0x000000082e2e7208 */ /* 0x000fe20002800000 */
[----:B------:R-:W-:Y:S01]  /*77f0*/  IMAD.MOV.U32 R8, RZ, RZ, RZ ;  /* 0x000000ffff087224 */ /* 0x000fe200078e00ff */
[----:B------:R-:W-:Y:S01]  /*7800*/  FSEL R47, R47, R9, P5 ;  /* 0x000000092f2f7208 */ /* 0x000fe20002800000 */
[----:B------:R-:W-:Y:S01]  /*7810*/  DSETP.MIN.AND P5, P6, RZ, R48, PT ;  /* 0x00000030ff00722a */ /* 0x000fe20003ea0000 */
[----:B------:R-:W-:Y:S01]  /*7820*/  BSSY.RECONVERGENT B1, `(.L_x_87) ;  /* 0x000003d000017945 */ /* 0x000fe20003800200 */
[----:B------:R-:W-:Y:S01]  /*7830*/  DFMA R48, -R18, R2, R24 ;  /* 0x000000021230722b */ /* 0x000fe20000000118 */
[----:B------:R-:W-:Y:S01]  /*7840*/  FSEL R67, R8, R7, P4 ;  /* 0x0000000708437208 */ /* 0x000fe20002000000 */
[----:B------:R-:W-:Y:S01]  /*7850*/  DMUL R62, R16, R4 ;  /* 0x00000004103e7228 */ /* 0x000fe20000000000 */
[----:B------:R-:W-:Y:S01]  /*7860*/  @P3 LOP3.LUT R67, R7, 0x80000, RZ, 0xfc, !PT ;  /* 0x0008000007433812 */ /* 0x000fe200078efcff */
[----:B------:R-:W-:Y:S01]  /*7870*/  DMUL R8, R34, R34 ;  /* 0x0000002222087228 */ /* 0x000fe20000000000 */
[----:B------:R-:W-:Y:S01]  /*7880*/  MOV R7, RZ ;  /* 0x000000ff00077202 */ /* 0x000fe20000000f00 */
[----:B------:R-:W-:-:S02]  /*7890*/  DSETP.GEU.AND P1, PT, R58, R68, PT ;  /* 0x000000443a00722a */ /* 0x000fc40003f2e000 */
[----:B------:R-:W-:Y:S01]  /*78a0*/  DMUL R4, R16, R48 ;  /* 0x0000003010047228 */ /* 0x000fe20000000000 */
[C---:B------:R-:W-:Y:S01]  /*78b0*/  SEL R66, R7.reuse, R66, P4 ;  /* 0x0000004207427207 */ /* 0x040fe20002000000 */
[----:B------:R-:W-:Y:S01]  /*78c0*/  IMAD.MOV.U32 R49, RZ, RZ, RZ ;  /* 0x000000ffff317224 */ /* 0x000fe200078e00ff */
[----:B------:R-:W-:Y:S01]  /*78d0*/  SEL R48, R7, R6, P5 ;  /* 0x0000000607307207 */ /* 0x000fe20002800000 */
[----:B------:R-:W-:Y:S01]  /*78e0*/  DFMA R8, R62, R62, R8 ;  /* 0x0000003e3e08722b */ /* 0x000fe20000000008 */
[----:B------:R-:W-:Y:S01]  /*78f0*/  FSEL R58, R68, R58, !P1 ;  /* 0x0000003a443a7208 */ /* 0x000fe20004800000 */
[----:B------:R-:W-:Y:S01]  /*7900*/  DSETP.GEU.AND P0, PT, R60, R10, PT ;  /* 0x0000000a3c00722a */ /* 0x000fe20003f0e000 */
[----:B------:R-:W-:Y:S01]  /*7910*/  FSEL R49, R49, R72, P5 ;  /* 0x0000004831317208 */ /* 0x000fe20002800000 */
[--C-:B------:R-:W-:Y:S01]  /*7920*/  DSETP.GT.AND P3, PT, R66, -|R52|.reuse, PT ;  /* 0xc00000344200722a */ /* 0x100fe20003f64000 */
[----:B------:R-:W-:Y:S01]  /*7930*/  @P6 LOP3.LUT R49, R72, 0x80000, RZ, 0xfc, !PT ;  /* 0x0008000048316812 */ /* 0x000fe200078efcff */
[----:B------:R-:W-:Y:S01]  /*7940*/  DADD R52, -RZ, -|R52| ;  /* 0x00000000ff347229 */ /* 0x000fe20000000d34 */
[----:B------:R-:W-:Y:S01]  /*7950*/  FSEL R59, R69, R59, !P1 ;  /* 0x0000003b453b7208 */ /* 0x000fe20004800000 */
[----:B------:R-:W-:Y:S01]  /*7960*/  DFMA R8, R4, R4, R8 ;  /* 0x000000040408722b */ /* 0x000fe20000000008 */
[----:B------:R-:W-:Y:S01]  /*7970*/  FSEL R60, R10, R60, !P0 ;  /* 0x0000003c0a3c7208 */ /* 0x000fe20004000000 */
[--C-:B------:R-:W-:Y:S01]  /*7980*/  DADD R72, -RZ, -|R50|.reuse ;  /* 0x00000000ff487229 */ /* 0x100fe20000000d32 */
[----:B------:R-:W-:Y:S01]  /*7990*/  FSEL R61, R11, R61, !P0 ;  /* 0x0000003d0b3d7208 */ /* 0x000fe20004000000 */
[----:B------:R-:W-:-:S02]  /*79a0*/  DSETP.GT.AND P4, PT, R48, -|R50|, PT ;  /* 0xc00000323000722a */ /* 0x000fc40003f84000 */
[----:B------:R-:W0:Y:S02]  /*79b0*/  MUFU.RSQ64H R7, R9 ;  /* 0x0000000900077308 */ /* 0x000e240000001c00 */
[----:B------:R-:W-:Y:S02]  /*79c0*/  FSEL R50, R52, R66, P3 ;  /* 0x0000004234327208 */ /* 0x000fe40001800000 */
[----:B------:R-:W-:Y:S01]  /*79d0*/  VIADD R6, R9, 0xfcb00000 ;  /* 0xfcb0000009067836 */ /* 0x000fe20000000000 */
[----:B------:R-:W-:Y:S02]  /*79e0*/  FSEL R51, R53, R67, P3 ;  /* 0x0000004335337208 */ /* 0x000fe40001800000 */
[----:B------:R-:W-:Y:S01]  /*79f0*/  FSEL R48, R72, R48, P4 ;  /* 0x0000003048307208 */ /* 0x000fe20002000000 */
[----:B------:R-:W-:Y:S01]  /*7a00*/  IMAD.MOV.U32 R72, RZ, RZ, 0x0 ;  /* 0x00000000ff487424 */ /* 0x000fe200078e00ff */
[----:B------:R-:W-:Y:S01]  /*7a10*/  FSEL R49, R73, R49, P4 ;  /* 0x0000003149317208 */ /* 0x000fe20002000000 */
[----:B------:R-:W-:Y:S01]  /*7a20*/  IMAD.MOV.U32 R73, RZ, RZ, 0x3fd80000 ;  /* 0x3fd80000ff497424 */ /* 0x000fe200078e00ff */
[----:B------:R-:W-:Y:S01]  /*7a30*/  ISETP.GE.U32.AND P1, PT, R6, 0x7ca00000, PT ;  /* 0x7ca000000600780c */ /* 0x000fe20003f26070 */
[----:B0-----:R-:W-:-:S08]  /*7a40*/  DMUL R52, R6, R6 ;  /* 0x0000000606347228 */ /* 0x001fd00000000000 */
[----:B------:R-:W-:-:S08]  /*7a50*/  DFMA R52, R8, -R52, 1 ;  /* 0x3ff000000834742b */ /* 0x000fd00000000834 */
[----:B------:R-:W-:Y:S02]  /*7a60*/  DFMA R72, R52, R72, 0.5 ;  /* 0x3fe000003448742b */ /* 0x000fe40000000048 */
[----:B------:R-:W-:-:S08]  /*7a70*/  DMUL R52, R6, R52 ;  /* 0x0000003406347228 */ /* 0x000fd00000000000 */
[----:B------:R-:W-:Y:S01]  /*7a80*/  DFMA R72, R72, R52, R6 ;  /* 0x000000344848722b */ /* 0x000fe20000000006 */
[----:B------:R-:W-:Y:S02]  /*7a90*/  FSEL R52, R70, R54, !P2 ;  /* 0x0000003646347208 */ /* 0x000fe40005000000 */
[----:B------:R-:W-:Y:S01]  /*7aa0*/  FSEL R53, R71, R55, !P2 ;  /* 0x0000003747357208 */ /* 0x000fe20005000000 */
[----:B------:R-:W-:-:S04]  /*7ab0*/  DMUL R54, R16, R12 ;  /* 0x0000000c10367228 */ /* 0x000fc80000000000 */
        /* <DEDUP_REMOVED lines=10> */
[----:B------:R-:W-:Y:S02]  /*7b60*/  IMAD.MOV.U32 R12, RZ, RZ, R9 ;  /* 0x000000ffff0c7224 */ /* 0x000fe400078e0009 */
[----:B------:R-:W-:Y:S01]  /*7b70*/  IMAD.MOV.U32 R6, RZ, RZ, R69 ;  /* 0x000000ffff067224 */ /* 0x000fe200078e0045 */
[----:B------:R-:W-:Y:S01]  /*7b80*/  MOV R69, 0x7bd0 ;  /* 0x00007bd000457802 */ /* 0x000fe20000000f00 */
[----:B------:R-:W-:Y:S02]  /*7b90*/  IMAD.MOV.U32 R11, RZ, RZ, R70 ;  /* 0x000000ffff0b7224 */ /* 0x000fe400078e0046 */
[----:B------:R-:W-:-:S02]  /*7ba0*/  IMAD.MOV.U32 R10, RZ, RZ, R71 ;  /* 0x000000ffff0a7224 */ /* 0x000fc400078e0047 */
[----:B------:R-:W-:-:S07]  /*7bb0*/  IMAD.MOV.U32 R9, RZ, RZ, R66 ;  /* 0x000000ffff097224 */ /* 0x000fce00078e0042 */
[----:B------:R-:W-:Y:S05]  /*7bc0*/  CALL.REL.NOINC `($__internal_1_$__cuda_sm20_dsqrt_rn_f64_mediumpath_v1) ;  /* 0x00000024008c7944 */ /* 0x000fea0003c00000 */
[----:B------:R-:W-:Y:S02]  /*7bd0*/  IMAD.MOV.U32 R78, RZ, RZ, R7 ;  /* 0x000000ffff4e7224 */ /* 0x000fe400078e0007 */
[----:B------:R-:W-:-:S07]  /*7be0*/  IMAD.MOV.U32 R79, RZ, RZ, R6 ;  /* 0x000000ffff4f7224 */ /* 0x000fce00078e0006 */
.L_x_88:
[----:B------:R-:W-:Y:S05]  /*7bf0*/  BSYNC.RECONVERGENT B1 ;  /* 0x0000000000017941 */ /* 0x000fea0003800200 */
.L_x_87:
        /* <DEDUP_REMOVED lines=26> */
.L_x_90:
[----:B------:R-:W-:Y:S05]  /*7da0*/  BSYNC.RECONVERGENT B1 ;  /* 0x0000000000017941 */ /* 0x000fea0003800200 */
.L_x_89:
        /* <DEDUP_REMOVED lines=23> */
.L_x_92:
[----:B------:R-:W-:Y:S05]  /*7f20*/  BSYNC.RECONVERGENT B1 ;  /* 0x0000000000017941 */ /* 0x000fea0003800200 */
.L_x_91:
        /* <DEDUP_REMOVED lines=23> */
.L_x_94:
[----:B------:R-:W-:Y:S05]  /*80a0*/  BSYNC.RECONVERGENT B1 ;  /* 0x0000000000017941 */ /* 0x000fea0003800200 */
.L_x_93:
[----:B------:R-:W-:Y:S01]  /*80b0*/  DFMA R42, R30, R30, R42 ;  /* 0x0000001e1e2a722b */ /* 0x000fe2000000002a */
[----:B------:R-:W-:Y:S01]  /*80c0*/  IMAD.MOV.U32 R6, RZ, RZ, 0x0 ;  /* 0x00000000ff067424 */ /* 0x000fe200078e00ff */
[----:B------:R-:W-:Y:S01]  /*80d0*/  BSSY.RECONVERGENT B1, `(.L_x_95) ;  /* 0x000001e000017945 */ /* 0x000fe20003800200 */
[----:B------:R-:W-:-:S05]  /*80e0*/  IMAD.MOV.U32 R7, RZ, RZ, 0x3fd80000 ;  /* 0x3fd80000ff077424 */ /* 0x000fca00078e00ff */
        /* <DEDUP_REMOVED lines=28> */
.L_x_96:
[----:B------:R-:W-:Y:S05]  /*82b0*/  BSYNC.RECONVERGENT B1 ;  /* 0x0000000000017941 */ /* 0x000fea0003800200 */
.L_x_95:
[----:B------:R-:W-:Y:S01]  /*82c0*/  DFMA R38, R14, R18, R38 ;  /* 0x000000120e26722b */ /* 0x000fe20000000026 */
[----:B------:R-:W-:Y:S01]  /*82d0*/  IMAD.MOV.U32 R10, RZ, RZ, R67 ;  /* 0x000000ffff0a7224 */ /* 0x000fe200078e0043 */
[----:B------:R-:W-:Y:S01]  /*82e0*/  DSETP.MIN.AND P3, P4, RZ, R66, PT ;  /* 0x00000042ff00722a */ /* 0x000fe20003c60000 */
[----:B------:R-:W-:Y:S01]  /*82f0*/  MOV R11, RZ ;  /* 0x000000ff000b7202 */ /* 0x000fe20000000f00 */
[----:B------:R-:W-:Y:S01]  /*8300*/  DSETP.MIN.AND P5, P6, RZ, R62, PT ;  /* 0x0000003eff00722a */ /* 0x000fe20003ea0000 */
[----:B------:R-:W-:Y:S01]  /*8310*/  IMAD.MOV.U32 R68, RZ, RZ, 0x0 ;  /* 0x00000000ff447424 */ /* 0x000fe200078e00ff */
[----:B------:R-:W-:Y:S01]  /*8320*/  DSETP.GEU.AND P0, PT, R66, RZ, PT ;  /* 0x000000ff4200722a */ /* 0x000fe20003f0e000 */
[----:B------:R-:W-:Y:S01]  /*8330*/  IMAD.MOV.U32 R69, RZ, RZ, 0x3fd80000 ;  /* 0x3fd80000ff457424 */ /* 0x000fe200078e00ff */
[-C--:B------:R-:W-:Y:S01]  /*8340*/  DFMA R2, -R22, R38.reuse, R26 ;  /* 0x000000261602722b */ /* 0x080fe2000000011a */
[----:B------:R-:W-:Y:S01]  /*8350*/  BSSY.RECONVERGENT B1, `(.L_x_97) ;  /* 0x0000056000017945 */ /* 0x000fe20003800200 */
[----:B------:R-:W-:-:S02]  /*8360*/  DFMA R70, -R20, R38, R30 ;  /* 0x000000261446722b */ /* 0x000fc4000000011e */
[----:B------:R-:W-:Y:S01]  /*8370*/  DFMA R4, -R18, R38, R14 ;  /* 0x000000261204722b */ /* 0x000fe2000000010e */
[----:B------:R-:W-:Y:S01]  /*8380*/  IMAD.MOV.U32 R21, RZ, RZ, RZ ;  /* 0x000000ffff157224 */ /* 0x000fe200078e00ff */
[----:B------:R-:W-:Y:S01]  /*8390*/  DSETP.GEU.AND P2, PT, R62, RZ, PT ;  /* 0x000000ff3e00722a */ /* 0x000fe20003f4e000 */
[----:B------:R-:W-:Y:S01]  /*83a0*/  FSEL R18, R66, RZ, P0 ;  /* 0x000000ff42127208 */ /* 0x000fe20000000000 */
[C---:B------:R-:W-:Y:S01]  /*83b0*/  DMUL R2, R16.reuse, R2 ;  /* 0x0000000210027228 */ /* 0x040fe20000000000 */
[----:B------:R-:W-:Y:S01]  /*83c0*/  FSEL R19, R67, RZ, P0 ;  /* 0x000000ff43137208 */ /* 0x000fe20000000000 */
[C---:B------:R-:W-:Y:S01]  /*83d0*/  DMUL R70, R16.reuse, R70 ;  /* 0x0000004610467228 */ /* 0x040fe20000000000 */
[----:B------:R-:W-:Y:S01]  /*83e0*/  FSEL R21, R21, R10, P3 ;  /* 0x0000000a15157208 */ /* 0x000fe20001800000 */
[----:B------:R-:W-:Y:S01]  /*83f0*/  DMUL R4, R16, R4 ;  /* 0x0000000410047228 */ /* 0x000fe20000000000 */
[----:B------:R-:W-:Y:S01]  /*8400*/  @P4 LOP3.LUT R21, R10, 0x80000, RZ, 0xfc, !PT ;  /* 0x000800000a154812 */ /* 0x000fe200078efcff */
[----:B------:R-:W-:Y:S01]  /*8410*/  IMAD.MOV.U32 R10, RZ, RZ, R63 ;  /* 0x000000ffff0a7224 */ /* 0x000fe200078e003f */
[----:B------:R-:W-:Y:S01]  /*8420*/  DSETP.GEU.AND P0, PT, R34, RZ, PT ;  /* 0x000000ff2200722a */ /* 0x000fe20003f0e000 */
[----:B------:R-:W-:Y:S01]  /*8430*/  FSEL R72, R62, RZ, P2 ;  /* 0x000000ff3e487208 */ /* 0x000fe20001000000 */
[----:B------:R-:W-:Y:S01]  /*8440*/  DMUL R6, R2, R2 ;  /* 0x0000000202067228 */ /* 0x000fe20000000000 */
[----:B------:R-:W-:Y:S01]  /*8450*/  IMAD.MOV.U32 R67, RZ, RZ, R62 ;  /* 0x000000ffff437224 */ /* 0x000fe200078e003e */
[----:B------:R-:W-:Y:S01]  /*8460*/  FSEL R11, R11, R10, P5 ;  /* 0x0000000a0b0b7208 */ /* 0x000fe20002800000 */
[----:B------:R-:W-:Y:S01]  /*8470*/  DSETP.GEU.AND P1, PT, R52, R18, PT ;  /* 0x000000123400722a */ /* 0x000fe20003f2e000 */
[----:B------:R-:W-:Y:S01]  /*8480*/  @P6 LOP3.LUT R11, R10, 0x80000, RZ, 0xfc, !PT ;  /* 0x000800000a0b6812 */ /* 0x000fe200078efcff */
[----:B------:R-:W-:Y:S01]  /*8490*/  DSETP.MIN.AND P4, P6, RZ, R34, PT ;  /* 0x00000022ff00722a */ /* 0x000fe20003e80000 */
[----:B------:R-:W-:Y:S01]  /*84a0*/  MOV R62, RZ ;  /* 0x000000ff003e7202 */ /* 0x000fe20000000f00 */
[----:B------:R-:W-:Y:S01]  /*84b0*/  IMAD.MOV.U32 R10, RZ, RZ, R34 ;  /* 0x000000ffff0a7224 */ /* 0x000fe200078e0022 */
[----:B------:R-:W-:Y:S01]  /*84c0*/  DFMA R6, R70, R70, R6 ;  /* 0x000000464606722b */ /* 0x000fe20000000006 */
[----:B------:R-:W-:Y:S01]  /*84d0*/  FSEL R22, R34, RZ, P0 ;  /* 0x000000ff22167208 */ /* 0x000fe20000000000 */
[----:B------:R-:W-:Y:S01]  /*84e0*/  DADD R12, R12, -1 ;  /* 0xbff000000c0c7429 */ /* 0x000fe20000000000 */
[----:B------:R-:W-:-:S02]  /*84f0*/  FSEL R23, R35, RZ, P0 ;  /* 0x000000ff23177208 */ /* 0x000fc40000000000 */
[----:B------:R-:W-:Y:S02]  /*8500*/  FSEL R73, R63, RZ, P2 ;  /* 0x000000ff3f497208 */ /* 0x000fe40001000000 */
[----:B------:R-:W-:Y:S01]  /*8510*/  FSEL R62, R62, R35, P4 ;  /* 0x000000233e3e7208 */ /* 0x000fe20002000000 */
[----:B------:R-:W-:Y:S01]  /*8520*/  DFMA R8, R4, R4, R6 ;  /* 0x000000040408722b */ /* 0x000fe20000000006 */
[----:B------:R-:W-:Y:S01]  /*8530*/  FSEL R18, R18, R52, !P1 ;  /* 0x0000003412127208 */ /* 0x000fe20004800000 */
[----:B------:R-:W-:Y:S01]  /*8540*/  DSETP.GEU.AND P0, PT, R60, R22, PT ;  /* 0x000000163c00722a */ /* 0x000fe20003f0e000 */
[----:B------:R-:W-:Y:S01]  /*8550*/  @P6 LOP3.LUT R62, R35, 0x80000, RZ, 0xfc, !PT ;  /* 0x00080000233e6812 */ /* 0x000fe200078efcff */
[----:B------:R-:W-:Y:S01]  /*8560*/  IMAD.MOV.U32 R35, RZ, RZ, RZ ;  /* 0x000000ffff237224 */ /* 0x000fe200078e00ff */
[----:B------:R-:W-:Y:S01]  /*8570*/  DSETP.GEU.AND P2, PT, R58, R72, PT ;  /* 0x000000483a00722a */ /* 0x000fe20003f4e000 */
[----:B------:R-:W0:Y:S01]  /*8580*/  MUFU.RSQ64H R7, R9 ;  /* 0x0000000900077308 */ /* 0x000e220000001c00 */
[----:B------:R-:W-:-:S02]  /*8590*/  FSEL R19, R19, R53, !P1 ;  /* 0x0000003513137208 */ /* 0x000fc40004800000 */
[----:B------:R-:W-:Y:S01]  /*85a0*/  SEL R34, R35, R66, P3 ;  /* 0x0000004223227207 */ /* 0x000fe20001800000 */
[----:B------:R-:W-:Y:S01]  /*85b0*/  VIADD R6, R9, 0xfcb00000 ;  /* 0xfcb0000009067836 */ /* 0x000fe20000000000 */
[----:B------:R-:W-:Y:S01]  /*85c0*/  SEL R10, R35, R10, P4 ;  /* 0x0000000a230a7207 */ /* 0x000fe20002000000 */
[----:B------:R-:W-:Y:S01]  /*85d0*/  IMAD.MOV.U32 R66, RZ, RZ, RZ ;  /* 0x000000ffff427224 */ /* 0x000fe200078e00ff */
[----:B------:R-:W-:Y:S01]  /*85e0*/  FSEL R22, R22, R60, !P0 ;  /* 0x0000003c16167208 */ /* 0x000fe20004000000 */
[----:B------:R-:W-:Y:S01]  /*85f0*/  IMAD.MOV.U32 R35, RZ, RZ, R21 ;  /* 0x000000ffff237224 */ /* 0x000fe200078e0015 */
[----:B------:R-:W-:Y:S01]  /*8600*/  FSEL R23, R23, R61, !P0 ;  /* 0x0000003d17177208 */ /* 0x000fe20004000000 */
[----:B------:R-:W-:Y:S01]  /*8610*/  DADD R60, -RZ, -|R48| ;  /* 0x00000000ff3c7229 */ /* 0x000fe20000000d30 */
[----:B------:R-:W-:Y:S02]  /*8620*/  FSEL R20, R72, R58, !P2 ;  /* 0x0000003a48147208 */ /* 0x000fe40005000000 */
[----:B------:R-:W-:Y:S01]  /*8630*/  FSEL R21, R73, R59, !P2 ;  /* 0x0000003b49157208 */ /* 0x000fe20005000000 */
[--C-:B------:R-:W-:Y:S01]  /*8640*/  DADD R72, -RZ, -|R46|.reuse ;  /* 0x00000000ff487229 */ /* 0x100fe20000000d2e */
[----:B------:R-:W-:Y:S01]  /*8650*/  ISETP.GE.U32.AND P0, PT, R6, 0x7ca00000, PT ;  /* 0x7ca000000600780c */ /* 0x000fe20003f06070 */
[----:B------:R-:W-:Y:S01]  /*8660*/  DSETP.GT.AND P1, PT, R34, -|R46|, PT ;  /* 0xc000002e2200722a */ /* 0x000fe20003f24000 */
[----:B------:R-:W-:Y:S01]  /*8670*/  SEL R66, R66, R67, P5 ;  /* 0x0000004342427207 */ /* 0x000fe20002800000 */
[----:B0-----:R-:W-:Y:S01]  /*8680*/  DMUL R74, R6, R6 ;  /* 0x00000006064a7228 */ /* 0x001fe20000000000 */
[----:B------:R-:W-:Y:S01]  /*8690*/  IMAD.MOV.U32 R67, RZ, RZ, R11 ;  /* 0x000000ffff437224 */ /* 0x000fe200078e000b */
[----:B------:R-:W-:Y:S01]  /*86a0*/  MOV R11, R62 ;  /* 0x0000003e000b7202 */ /* 0x000fe20000000f00 */
[----:B------:R-:W-:-:S04]  /*86b0*/  DADD R46, -RZ, -|R50| ;  /* 0x00000000ff2e7229 */ /* 0x000fc80000000d32 */
[----:B------:R-:W-:Y:S02]  /*86c0*/  DSETP.GT.AND P2, PT, R66, -|R50|, PT ;  /* 0xc00000324200722a */ /* 0x000fe40003f44000 */
[----:B------:R-:W-:Y:S01]  /*86d0*/  DFMA R74, R8, -R74, 1 ;  /* 0x3ff00000084a742b */ /* 0x000fe2000000084a */
[----:B------:R-:W-:Y:S01]  /*86e0*/  FSEL R50, R72, R34, P1 ;  /* 0x0000002248327208 */ /* 0x000fe20000800000 */
[----:B------:R-:W-:Y:S01]  /*86f0*/  DSETP.GT.AND P3, PT, R10, -|R48|, PT ;  /* 0xc00000300a00722a */ /* 0x000fe20003f64000 */
[----:B------:R-:W-:Y:S01]  /*8700*/  FSEL R51, R73, R35, P1 ;  /* 0x0000002349337208 */ /* 0x000fe20000800000 */
[----:B------:R-:W-:Y:S01]  /*8710*/  DMUL R34, R16, R12 ;  /* 0x0000000c10227228 */ /* 0x000fe20000000000 */
[----:B------:R-:W-:Y:S02]  /*8720*/  FSEL R48, R46, R66, P2 ;  /* 0x000000422e307208 */ /* 0x000fe40001000000 */
[----:B------:R-:W-:Y:S01]  /*8730*/  FSEL R49, R47, R67, P2 ;  /* 0x000000432f317208 */ /* 0x000fe20001000000 */
[----:B------:R-:W-:Y:S01]  /*8740*/  DFMA R68, R74, R68, 0.5 ;  /* 0x3fe000004a44742b */ /* 0x000fe20000000044 */
[----:B------:R-:W-:Y:S01]  /*8750*/  FSEL R46, R60, R10, P3 ;  /* 0x0000000a3c2e7208 */ /* 0x000fe20001800000 */
[----:B------:R-:W-:Y:S01]  /*8760*/  DMUL R74, R6, R74 ;  /* 0x0000004a064a7228 */ /* 0x000fe20000000000 */
[----:B------:R-:W-:-:S07]  /*8770*/  FSEL R47, R61, R11, P3 ;  /* 0x0000000b3d2f7208 */ /* 0x000fce0001800000 */
        /* <DEDUP_REMOVED lines=11> */
[----:B------:R-:W-:Y:S01]  /*8830*/  IMAD.MOV.U32 R7, RZ, RZ, R6 ;  /* 0x000000ffff077224 */ /* 0x000fe200078e0006 */
[----:B------:R-:W-:Y:S01]  /*8840*/  MOV R6, R59 ;  /* 0x0000003b00067202 */ /* 0x000fe20000000f00 */
[----:B------:R-:W-:Y:S02]  /*8850*/  IMAD.MOV.U32 R10, RZ, RZ, R63 ;  /* 0x000000ffff0a7224 */ /* 0x000fe400078e003f */
[----:B------:R-:W-:Y:S02]  /*8860*/  IMAD.MOV.U32 R9, RZ, RZ, R52 ;  /* 0x000000ffff097224 */ /* 0x000fe400078e0034 */
[----:B------:R-:W-:-:S07]  /*8870*/  IMAD.MOV.U32 R8, RZ, RZ, R53 ;  /* 0x000000ffff087224 */ /* 0x000fce00078e0035 */
[----:B------:R-:W-:Y:S05]  /*8880*/  CALL.REL.NOINC `($__internal_1_$__cuda_sm20_dsqrt_rn_f64_mediumpath_v1) ;  /* 0x00000018005c7944 */ /* 0x000fea0003c00000 */
[----:B------:R-:W-:Y:S02]  /*8890*/  IMAD.MOV.U32 R12, RZ, RZ, R7 ;  /* 0x000000ffff0c7224 */ /* 0x000fe400078e0007 */
[----:B------:R-:W-:-:S07]  /*88a0*/  IMAD.MOV.U32 R13, RZ, RZ, R6 ;  /* 0x000000ffff0d7224 */ /* 0x000fce00078e0006 */
.L_x_98:
[----:B------:R-:W-:Y:S05]  /*88b0*/  BSYNC.RECONVERGENT B1 ;  /* 0x0000000000017941 */ /* 0x000fea0003800200 */
.L_x_97:
        /* <DEDUP_REMOVED lines=26> */
.L_x_100:
[----:B------:R-:W-:Y:S05]  /*8a60*/  BSYNC.RECONVERGENT B1 ;  /* 0x0000000000017941 */ /* 0x000fea0003800200 */
.L_x_99:
        /* <DEDUP_REMOVED lines=23> */
.L_x_102:
[----:B------:R-:W-:Y:S05]  /*8be0*/  BSYNC.RECONVERGENT B1 ;  /* 0x0000000000017941 */ /* 0x000fea0003800200 */
.L_x_101:
        /* <DEDUP_REMOVED lines=23> */
.L_x_104:
[----:B------:R-:W-:Y:S05]  /*8d60*/  BSYNC.RECONVERGENT B1 ;  /* 0x0000000000017941 */ /* 0x000fea0003800200 */
.L_x_103:
[----:B------:R-:W-:Y:S01]  /*8d70*/  DFMA R42, R14, R14, R42 ;  /* 0x0000000e0e2a722b */ /* 0x000fe2000000002a */
[----:B------:R-:W-:Y:S01]  /*8d80*/  MOV R8, 0x0 ;  /* 0x0000000000087802 */ /* 0x000fe20000000f00 */
[----:B------:R-:W-:Y:S01]  /*8d90*/  IMAD.MOV.U32 R9, RZ, RZ, 0x3fd80000 ;  /* 0x3fd80000ff097424 */ /* 0x000fe200078e00ff */
        /* <DEDUP_REMOVED lines=26> */
[----:B------:R-:W-:-:S04]  /*8f40*/  LOP3.LUT R7, R7, R6, RZ, 0x3c, !PT ;  /* 0x0000000607077212 */ /* 0x000fc800078e3cff */
[----:B------:R-:W-:-:S04]  /*8f50*/  LOP3.LUT R6, R7, R6, RZ, 0x3c, !PT ;  /* 0x0000000607067212 */ /* 0x000fc800078e3cff */
[----:B------:R-:W-:-:S07]  /*8f60*/  LOP3.LUT R7, R7, R6, RZ, 0x3c, !PT ;  /* 0x0000000607077212 */ /* 0x000fce00078e3cff */
.L_x_106:
[----:B------:R-:W-:Y:S05]  /*8f70*/  BSYNC.RECONVERGENT B1 ;  /* 0x0000000000017941 */ /* 0x000fea0003800200 */
.L_x_105:
[----:B------:R-:W-:Y:S01]  /*8f80*/  DSETP.GEU.AND P3, PT, R58, RZ, PT ;  /* 0x000000ff3a00722a */ /* 0x000fe20003f6e000 */
[----:B------:R-:W-:Y:S01]  /*8f90*/  IMAD.MOV.U32 R5, RZ, RZ, R58 ;  /* 0x000000ffff057224 */ /* 0x000fe200078e003a */
[----:B------:R-:W-:Y:S01]  /*8fa0*/  DSETP.GEU.AND P5, PT, R52, RZ, PT ;  /* 0x000000ff3400722a */ /* 0x000fe20003fae000 */
[----:B------:R-:W-:Y:S01]  /*8fb0*/  MOV R43, R53 ;  /* 0x00000035002b7202 */ /* 0x000fe20000000f00 */
[----:B------:R-:W-:Y:S01]  /*8fc0*/  DSETP.GEU.AND P2, PT, R2, RZ, PT ;  /* 0x000000ff0200722a */ /* 0x000fe20003f4e000 */
[----:B------:R-:W-:Y:S01]  /*8fd0*/  IMAD.MOV.U32 R39, RZ, RZ, R52 ;  /* 0x000000ffff277224 */ /* 0x000fe200078e0034 */
[----:B------:R-:W-:Y:S01]  /*8fe0*/  FSEL R12, R58, RZ, P3 ;  /* 0x000000ff3a0c7208 */ /* 0x000fe20001800000 */
[----:B------:R-:W-:Y:S01]  /*8ff0*/  DSETP.MIN.AND P1, P0, RZ, R58, PT ;  /* 0x0000003aff00722a */ /* 0x000fe20003820000 */
[----:B------:R-:W-:Y:S01]  /*9000*/  FSEL R13, R59, RZ, P3 ;  /* 0x000000ff3b0d7208 */ /* 0x000fe20001800000 */
[----:B------:R-:W-:Y:S01]  /*9010*/  DSETP.MIN.AND P4, P3, RZ, R52, PT ;  /* 0x00000034ff00722a */ /* 0x000fe20003b80000 */
[----:B------:R-:W-:Y:S01]  /*9020*/  FSEL R10, R52, RZ, P5 ;  /* 0x000000ff340a7208 */ /* 0x000fe20002800000 */
[----:B------:R-:W-:Y:S01]  /*9030*/  IMAD.MOV.U32 R58, RZ, RZ, R2 ;  /* 0x000000ffff3a7224 */ /* 0x000fe200078e0002 */
[----:B------:R-:W-:Y:S01]  /*9040*/  FSEL R11, R53, RZ, P5 ;  /* 0x000000ff350b7208 */ /* 0x000fe20002800000 */
[----:B------:R-:W-:Y:S01]  /*9050*/  DSETP.MIN.AND P5, P6, RZ, R2, PT ;  /* 0x00000002ff00722a */ /* 0x000fe20003ea0000 */
[----:B------:R-:W-:Y:S01]  /*9060*/  IMAD.MOV.U32 R53, RZ, RZ, R3 ;  /* 0x000000ffff357224 */ /* 0x000fe200078e0003 */
[----:B------:R-:W-:Y:S01]  /*9070*/  FSEL R8, R2, RZ, P2 ;  /* 0x000000ff02087208 */ /* 0x000fe20001000000 */
[----:B------:R-:W-:Y:S01]  /*9080*/  IMAD.MOV.U32 R38, RZ, RZ, RZ ;  /* 0x000000ffff267224 */ /* 0x000fe200078e00ff */
[----:B------:R-:W-:-:S02]  /*9090*/  FSEL R9, R3, RZ, P2 ;  /* 0x000000ff03097208 */ /* 0x000fc40001000000 */
[----:B------:R-:W-:Y:S01]  /*90a0*/  CS2R R2, SRZ ;  /* 0x0000000000027805 */ /* 0x000fe2000001ff00 */
[----:B------:R-:W-:Y:S01]  /*90b0*/  IMAD.MOV.U32 R52, RZ, RZ, RZ ;  /* 0x000000ffff347224 */ /* 0x000fe200078e00ff */
[----:B------:R-:W-:Y:S01]  /*90c0*/  DADD R6, R6, -1 ;  /* 0xbff0000006067429 */ /* 0x000fe20000000000 */
[----:B------:R-:W-:Y:S01]  /*90d0*/  IMAD.MOV.U32 R42, RZ, RZ, R59 ;  /* 0x000000ffff2a7224 */ /* 0x000fe200078e003b */
[----:B------:R-:W-:Y:S01]  /*90e0*/  SEL R38, R38, R39, P4 ;  /* 0x0000002726267207 */ /* 0x000fe20002000000 */
[----:B------:R-:W-:Y:S01]  /*90f0*/  BSSY.RECONVERGENT B1, `(.L_x_107) ;  /* 0x0000050000017945 */ /* 0x000fe20003800200 */
[----:B------:R-:W-:Y:S02]  /*9100*/  SEL R2, R2, R5, P1 ;  /* 0x0000000502027207 */ /* 0x000fe40000800000 */
[----:B------:R-:W-:Y:S02]  /*9110*/  CS2R R4, SRZ ;  /* 0x0000000000047805 */ /* 0x000fe4000001ff00 */
[----:B------:R-:W-:-:S02]  /*9120*/  FSEL R59, R52, R53, P5 ;  /* 0x00000035343b7208 */ /* 0x000fc40002800000 */
[----:B------:R-:W-:Y:S01]  /*9130*/  FSEL R3, R3, R42, P1 ;  /* 0x0000002a03037208 */ /* 0x000fe20000800000 */
[----:B------:R-:W-:Y:S01]  /*9140*/  DMUL R6, R16, R6 ;  /* 0x0000000610067228 */ /* 0x000fe20000000000 */
[----:B------:R-:W-:Y:S01]  /*9150*/  @P6 LOP3.LUT R59, R53, 0x80000, RZ, 0xfc, !PT ;  /* 0x00080000353b6812 */ /* 0x000fe200078efcff */
[----:B------:R-:W-:Y:S01]  /*9160*/  DADD R52, -RZ, -|R48| ;  /* 0x00000000ff347229 */ /* 0x000fe20000000d30 */
[----:B------:R-:W-:Y:S01]  /*9170*/  FSEL R39, R4, R43, P4 ;  /* 0x0000002b04277208 */ /* 0x000fe20002000000 */
[----:B------:R-:W-:Y:S01]  /*9180*/  DSETP.GEU.AND P4, PT, R20, R10, PT ;  /* 0x0000000a1400722a */ /* 0x000fe20003f8e000 */
[----:B------:R-:W-:Y:S02]  /*9190*/  @P0 LOP3.LUT R3, R42, 0x80000, RZ, 0xfc, !PT ;  /* 0x000800002a030812 */ /* 0x000fe400078efcff */
[----:B------:R-:W-:Y:S01]  /*91a0*/  @P3 LOP3.LUT R39, R43, 0x80000, RZ, 0xfc, !PT ;  /* 0x000800002b273812 */ /* 0x000fe200078efcff */
[----:B------:R-:W-:Y:S01]  /*91b0*/  DADD R42, -RZ, -|R50| ;  /* 0x00000000ff2a7229 */ /* 0x000fe20000000d32 */
[----:B------:R-:W-:Y:S01]  /*91c0*/  SEL R4, R5, R58, P5 ;  /* 0x0000003a05047207 */ /* 0x000fe20002800000 */
[----:B------:R-:W-:Y:S01]  /*91d0*/  DSETP.GEU.AND P3, PT, R18, R12, PT ;  /* 0x0000000c1200722a */ /* 0x000fe20003f6e000 */
[----:B------:R-:W-:Y:S01]  /*91e0*/  MOV R5, R59 ;  /* 0x0000003b00057202 */ /* 0x000fe20000000f00 */
[----:B------:R-:W-:-:S02]  /*91f0*/  DSETP.GT.AND P0, PT, R2, -|R50|, PT ;  /* 0xc00000320200722a */ /* 0x000fc40003f04000 */
[----:B------:R-:W-:Y:S02]  /*9200*/  DSETP.GT.AND P1, PT, R38, -|R48|, PT ;  /* 0xc00000302600722a */ /* 0x000fe40003f24000 */
[----:B------:R-:W-:Y:S01]  /*9210*/  FSEL R18, R12, R18, !P3 ;  /* 0x000000120c127208 */ /* 0x000fe20005800000 */
[--C-:B------:R-:W-:Y:S01]  /*9220*/  DSETP.GT.AND P2, PT, R4, -|R46|.reuse, PT ;  /* 0xc000002e0400722a */ /* 0x100fe20003f44000 */
[----:B------:R-:W-:Y:S01]  /*9230*/  FSEL R2, R42, R2, P0 ;  /* 0x000000022a027208 */ /* 0x000fe20000000000 */
[----:B------:R-:W-:Y:S01]  /*9240*/  DADD R46, -RZ, -|R46| ;  /* 0x00000000ff2e7229 */ /* 0x000fe20000000d2e */
[----:B------:R-:W-:Y:S01]  /*9250*/  FSEL R3, R43, R3, P0 ;  /* 0x000000032b037208 */ /* 0x000fe20000000000 */
[----:B------:R-:W-:Y:S01]  /*9260*/  DSETP.GEU.AND P0, PT, R22, R8, PT ;  /* 0x000000081600722a */ /* 0x000fe20003f0e000 */
[----:B------:R-:W-:Y:S02]  /*9270*/  FSEL R38, R52, R38, P1 ;  /* 0x0000002634267208 */ /* 0x000fe40000800000 */
[----:B------:R-:W-:-:S02]  /*9280*/  FSEL R39, R53, R39, P1 ;  /* 0x0000002735277208 */ /* 0x000fc40000800000 */
[----:B------:R-:W-:Y:S02]  /*9290*/  FSEL R19, R13, R19, !P3 ;  /* 0x000000130d137208 */ /* 0x000fe40005800000 */
[----:B------:R-:W-:Y:S02]  /*92a0*/  FSEL R22, R8, R22, !P0 ;  /* 0x0000001608167208 */ /* 0x000fe40004000000 */
[----:B------:R-:W-:Y:S01]  /*92b0*/  DMUL R48, |R2|, |R38| ;  /* 0x4000002602307228 */ /* 0x000fe20000000200 */
[----:B------:R-:W-:Y:S01]  /*92c0*/  FSEL R4, R46, R4, P2 ;  /* 0x000000042e047208 */ /* 0x000fe20001000000 */
[----:B------:R-:W-:Y:S01]  /*92d0*/  DADD R42, R18, |R2| ;  /* 0x00000000122a7229 */ /* 0x000fe20000000402 */
[----:B------:R-:W-:Y:S02]  /*92e0*/  FSEL R5, R47, R5, P2 ;  /* 0x000000052f057208 */ /* 0x000fe40001000000 */
[----:B------:R-:W-:Y:S02]  /*92f0*/  FSEL R46, R10, R20, !P4 ;  /* 0x000000140a2e7208 */ /* 0x000fe40006000000 */
[----:B------:R-:W-:-:S02]  /*9300*/  FSEL R47, R11, R21, !P4 ;  /* 0x000000150b2f7208 */ /* 0x000fc40006000000 */
[----:B------:R-:W-:Y:S01]  /*9310*/  DMUL R10, |R4|, R48 ;  /* 0x00000030040a7228 */ /* 0x000fe20000000200 */
[----:B------:R-:W-:-:S03]  /*9320*/  FSEL R23, R9, R23, !P0 ;  /* 0x0000001709177208 */ /* 0x000fc60004000000 */
[C---:B------:R-:W-:Y:S02]  /*9330*/  DADD R20, R46.reuse, |R38| ;  /* 0x000000002e147229 */ /* 0x040fe40000000426 */
[----:B------:R-:W-:Y:S02]  /*9340*/  DMUL R12, R46, |R2| ;  /* 0x400000022e0c7228 */ /* 0x000fe40000000000 */
[----:B------:R-:W-:Y:S02]  /*9350*/  DFMA R8, R36, R10, RZ ;  /* 0x0000000a2408722b */ /* 0x000fe400000000ff */
[----:B------:R-:W-:Y:S02]  /*9360*/  DADD R36, R22, |R4| ;  /* 0x0000000016247229 */ /* 0x000fe40000000404 */
[----:B------:R-:W-:Y:S02]  /*9370*/  DMUL R10, R42, R20 ;  /* 0x000000142a0a7228 */ /* 0x000fe40000000000 */
[----:B------:R-:W-:-:S02]  /*9380*/  DMUL R48, R22, R48 ;  /* 0x0000003016307228 */ /* 0x000fc40000000000 */
[-C--:B------:R-:W-:Y:S02]  /*9390*/  DMUL R50, |R4|, R12.reuse ;  /* 0x0000000c04327228 */ /* 0x080fe40000000200 */
[----:B------:R-:W-:Y:S02]  /*93a0*/  DMUL R12, R22, R12 ;  /* 0x0000000c160c7228 */ /* 0x000fe40000000000 */
[----:B------:R-:W-:Y:S02]  /*93b0*/  DFMA R10, R10, R36, RZ ;  /* 0x000000240a0a722b */ /* 0x000fe400000000ff */
[----:B------:R-:W-:Y:S02]  /*93c0*/  DFMA R40, R40, R48, R8 ;  /* 0x000000302828722b */ /* 0x000fe40000000008 */
[----:B------:R-:W-:Y:S01]  /*93d0*/  DMUL R48, R18, |R38| ;  /* 0x4000002612307228 */ /* 0x000fe20000000000 */
[----:B------:R-:W-:Y:S01]  /*93e0*/  IMAD.MOV.U32 R8, RZ, RZ, 0x1 ;  /* 0x00000001ff087424 */ /* 0x000fe200078e00ff */
[----:B------:R-:W0:Y:S04]  /*93f0*/  MUFU.RCP64H R9, R11 ;  /* 0x0000000b00097308 */ /* 0x000e280000001800 */
[----:B------:R-:W-:-:S02]  /*9400*/  DFMA R40, R44, R50, R40 ;  /* 0x000000322c28722b */ /* 0x000fc40000000028 */
[-C--:B------:R-:W-:Y:S02]  /*9410*/  DMUL R44, |R4|, R48.reuse ;  /* 0x00000030042c7228 */ /* 0x080fe40000000200 */
[----:B------:R-:W-:-:S04]  /*9420*/  DMUL R48, R22, R48 ;  /* 0x0000003016307228 */ /* 0x000fc80000000000 */
[----:B------:R-:W-:Y:S02]  /*9430*/  DFMA R12, R64, R12, R40 ;  /* 0x0000000c400c722b */ /* 0x000fe40000000028 */
[----:B------:R-:W-:Y:S02]  /*9440*/  DMUL R40, R18, R46 ;  /* 0x0000002e12287228 */ /* 0x000fe40000000000 */
[----:B0-----:R-:W-:-:S04]  /*9450*/  DFMA R50, -R10, R8, 1 ;  /* 0x3ff000000a32742b */ /* 0x001fc80000000108 */
[----:B------:R-:W-:Y:S02]  /*9460*/  DFMA R12, R56, R44, R12 ;  /* 0x0000002c380c722b */ /* 0x000fe4000000000c */
[-C--:B------:R-:W-:Y:S02]  /*9470*/  DMUL R44, |R4|, R40.reuse ;  /* 0x00000028042c7228 */ /* 0x080fe40000000200 */
[----:B------:R-:W-:Y:S02]  /*9480*/  DMUL R40, R22, R40 ;  /* 0x0000002816287228 */ /* 0x000fe40000000000 */
[----:B------:R-:W-:Y:S02]  /*9490*/  DFMA R50, R50, R50, R50 ;  /* 0x000000323232722b */ /* 0x000fe40000000032 */
[----:B------:R-:W-:-:S06]  /*94a0*/  DFMA R12, R54, R48, R12 ;  /* 0x00000030360c722b */ /* 0x000fcc000000000c */
[----:B------:R-:W-:Y:S02]  /*94b0*/  DFMA R50, R8, R50, R8 ;  /* 0x000000320832722b */ /* 0x000fe40000000008 */
[----:B------:R-:W-:-:S06]  /*94c0*/  DFMA R12, R34, R44, R12 ;  /* 0x0000002c220c722b */ /* 0x000fcc000000000c */
[----:B------:R-:W-:Y:S02]  /*94d0*/  DFMA R8, -R10, R50, 1 ;  /* 0x3ff000000a08742b */ /* 0x000fe40000000132 */
[----:B------:R-:W-:-:S06]  /*94e0*/  DFMA R12, R6, R40, R12 ;  /* 0x00000028060c722b */ /* 0x000fcc000000000c */
        /* <DEDUP_REMOVED lines=16> */
.L_x_108:
[----:B------:R-:W-:Y:S05]  /*95f0*/  BSYNC.RECONVERGENT B1 ;  /* 0x0000000000017941 */ /* 0x000fea0003800200 */
.L_x_107:
[----:B------:R-:W0:Y:S01]  /*9600*/  MUFU.RCP64H R7, R43 ;  /* 0x0000002b00077308 */ /* 0x000e220000001800 */
[----:B------:R-:W-:Y:S01]  /*9610*/  IMAD.MOV.U32 R6, RZ, RZ, 0x1 ;  /* 0x00000001ff067424 */ /* 0x000fe200078e00ff */
[----:B------:R-:W-:Y:S01]  /*9620*/  DMUL R2, R18, -|R2| ;  /* 0xc000000212027228 */ /* 0x000fe20000000000 */
[----:B------:R-:W-:Y:S01]  /*9630*/  BSSY.RECONVERGENT B1, `(.L_x_109) ;  /* 0x0000017000017945 */ /* 0x000fe20003800200 */
[----:B------:R-:W-:-:S08]  /*9640*/  DADD R30, R32, -R30 ;  /* 0x00000000201e7229 */ /* 0x000fd0000000081e */
[----:B------:R-:W-:Y:S02]  /*9650*/  DMUL R30, R2, R30 ;  /* 0x0000001e021e7228 */ /* 0x000fe40000000000 */
[----:B0-----:R-:W-:-:S08]  /*9660*/  DFMA R8, -R42, R6, 1 ;  /* 0x3ff000002a08742b */ /* 0x001fd00000000106 */
[----:B------:R-:W-:Y:S01]  /*9670*/  FSETP.GEU.AND P1, PT, |R31|, 6.5827683646048100446e-37, PT ;  /* 0x036000001f00780b */ /* 0x000fe20003f2e200 */
        /* <DEDUP_REMOVED lines=18> */
.L_x_110:
[----:B------:R-:W-:Y:S05]  /*97a0*/  BSYNC.RECONVERGENT B1 ;  /* 0x0000000000017941 */ /* 0x000fea0003800200 */
.L_x_109:
[----:B------:R-:W0:Y:S01]  /*97b0*/  MUFU.RCP64H R7, R21 ;  /* 0x0000001500077308 */ /* 0x000e220000001800 */
[----:B------:R-:W-:Y:S01]  /*97c0*/  MOV R6, 0x1 ;  /* 0x0000000100067802 */ /* 0x000fe20000000f00 */
[----:B------:R-:W-:Y:S01]  /*97d0*/  DMUL R38, R46, |R38| ;  /* 0x400000262e267228 */ /* 0x000fe20000000000 */
        /* <DEDUP_REMOVED lines=21> */
[----:B------:R-:W-:-:S07]  /*9930*/  MOV R6, R8 ;  /* 0x0000000800067202 */ /* 0x000fce0000000f00 */
.L_x_112:
[----:B------:R-:W-:Y:S05]  /*9940*/  BSYNC.RECONVERGENT B1 ;  /* 0x0000000000017941 */ /* 0x000fea0003800200 */
.L_x_111:
[----:B------:R-:W0:Y:S01]  /*9950*/  MUFU.RCP64H R9, R37 ;  /* 0x0000002500097308 */ /* 0x000e220000001800 */
[----:B------:R-:W-:Y:S01]  /*9960*/  IMAD.MOV.U32 R8, RZ, RZ, 0x1 ;  /* 0x00000001ff087424 */ /* 0x000fe200078e00ff */
[----:B------:R-:W-:Y:S01]  /*9970*/  DMUL R4, R22, |R4| ;  /* 0x4000000416047228 */ /* 0x000fe20000000000 */
[----:B------:R-:W-:Y:S01]  /*9980*/  BSSY.RECONVERGENT B1, `(.L_x_113) ;  /* 0x0000017000017945 */ /* 0x000fe20003800200 */
[----:B------:R-:W-:Y:S02]  /*9990*/  DADD R14, R24, -R14 ;  /* 0x00000000180e7229 */ /* 0x000fe4000000080e */
[----:B------:R-:W-:-:S06]  /*99a0*/  DADD R2, -R6, R2 ;  /* 0x0000000006027229 */ /* 0x000fcc0000000102 */
        /* <DEDUP_REMOVED lines=19> */
[----:B------:R-:W-:-:S07]  /*9ae0*/  IMAD.MOV.U32 R9, RZ, RZ, R7 ;  /* 0x000000ffff097224 */ /* 0x000fce00078e0007 */
.L_x_114:
[----:B------:R-:W-:Y:S05]  /*9af0*/  BSYNC.RECONVERGENT B1 ;  /* 0x0000000000017941 */ /* 0x000fea0003800200 */
.L_x_113:
[----:B------:R-:W0:Y:S08]  /*9b00*/  LDC.64 R4, c[0x0][0x398] ;  /* 0x0000e600ff047b82 */ /* 0x000e300000000a00 */
[----:B------:R-:W1:Y:S01]  /*9b10*/  LDC.64 R6, c[0x0][0x380] ;  /* 0x0000e000ff067b82 */ /* 0x000e620000000a00 */
[----:B0-----:R-:W-:-:S06]  /*9b20*/  IMAD.WIDE R4, R0, 0x8, R4 ;  /* 0x0000000800047825 */ /* 0x001fcc00078e0204 */
[----:B------:R-:W2:Y:S01]  /*9b30*/  LDG.E.64 R4, desc[UR4][R4.64] ;  /* 0x0000000404047981 */ /* 0x000ea2000c1e1b00 */
[----:B------:R-:W-:Y:S01]  /*9b40*/  DADD R2, R2, -R8 ;  /* 0x0000000002027229 */ /* 0x000fe20000000808 */
[----:B-1----:R-:W-:-:S07]  /*9b50*/  IMAD.WIDE R6, R0, 0x8, R6 ;  /* 0x0000000800067825 */ /* 0x002fce00078e0206 */
[----:B------:R-:W-:-:S08]  /*9b60*/  DADD R2, R2, R16 ;  /* 0x0000000002027229 */ /* 0x000fd00000000010 */
[----:B--2---:R-:W-:-:S07]  /*9b70*/  DMUL R2, R2, R4 ;  /* 0x0000000402027228 */ /* 0x004fce0000000000 */
[----:B------:R-:W-:Y:S01]  /*9b80*/  STG.E.64 desc[UR4][R6.64], R2 ;  /* 0x0000000206007986 */ /* 0x000fe2000c101b04 */
[----:B------:R-:W-:Y:S05]  /*9b90*/  EXIT ;  /* 0x000000000000794d */ /* 0x000fea0003800000 */
        .weak           $__internal_0_$__cuda_sm20_div_rn_f64_full
        .type           $__internal_0_$__cuda_sm20_div_rn_f64_full,@function
        .size           $__internal_0_$__cuda_sm20_div_rn_f64_full,($__internal_1_$__cuda_sm20_dsqrt_rn_f64_mediumpath_v1 - $__internal_0_$__cuda_sm20_div_rn_f64_full)
$__internal_0_$__cuda_sm20_div_rn_f64_full:
[----:B------:R-:W-:Y:S01]  /*9ba0*/  IMAD.MOV.U32 R71, RZ, RZ, R7 ;  /* 0x000000ffff477224 */ /* 0x000fe200078e0007 */
[C---:B------:R-:W-:Y:S01]  /*9bb0*/  FSETP.GEU.AND P0, PT, |R10|.reuse, 1.469367938527859385e-39, PT ;  /* 0x001000000a00780b */ /* 0x040fe20003f0e200 */
[--C-:B------:R-:W-:Y:S01]  /*9bc0*/  IMAD.MOV.U32 R12, RZ, RZ, R9.reuse ;  /* 0x000000ffff0c7224 */ /* 0x100fe200078e0009 */
[----:B------:R-:W-:Y:S01]  /*9bd0*/  LOP3.LUT R7, R10, 0x800fffff, RZ, 0xc0, !PT ;  /* 0x800fffff0a077812 */ /* 0x000fe200078ec0ff */
[----:B------:R-:W-:Y:S01]  /*9be0*/  IMAD.MOV.U32 R70, RZ, RZ, R8 ;  /* 0x000000ffff467224 */ /* 0x000fe200078e0008 */
[----:B------:R-:W-:Y:S01]  /*9bf0*/  FSETP.GEU.AND P5, PT, |R71|, 1.469367938527859385e-39, PT ;  /* 0x001000004700780b */ /* 0x000fe20003fae200 */
[----:B------:R-:W-:Y:S01]  /*9c00*/  IMAD.MOV.U32 R68, RZ, RZ, R9 ;  /* 0x000000ffff447224 */ /* 0x000fe200078e0009 */
[----:B------:R-:W-:Y:S01]  /*9c10*/  MOV R13, R10 ;  /* 0x0000000a000d7202 */ /* 0x000fe20000000f00 */
[----:B------:R-:W-:Y:S01]  /*9c20*/  IMAD.MOV.U32 R74, RZ, RZ, R70 ;  /* 0x000000ffff4a7224 */ /* 0x000fe200078e0046 */
[----:B------:R-:W-:Y:S01]  /*9c30*/  LOP3.LUT R69, R7, 0x3ff00000, RZ, 0xfc, !PT ;  /* 0x3ff0000007457812 */ /* 0x000fe200078efcff */
[----:B------:R-:W-:Y:S01]  /*9c40*/  BSSY.RECONVERGENT B0, `(.L_x_115) ;  /* 0x0000056000007945 */ /* 0x000fe20003800200 */
[----:B------:R-:W-:-:S02]  /*9c50*/  LOP3.LUT R8, R71, 0x7ff00000, RZ, 0xc0, !PT ;  /* 0x7ff0000047087812 */ /* 0x000fc400078ec0ff */
[----:B------:R-:W-:Y:S01]  /*9c60*/  LOP3.LUT R9, R10, 0x7ff00000, RZ, 0xc0, !PT ;  /* 0x7ff000000a097812 */ /* 0x000fe200078ec0ff */
[----:B------:R-:W-:Y:S01]  /*9c70*/  @!P0 DMUL R68, R12, 8.98846567431157953865e+307 ;  /* 0x7fe000000c448828 */ /* 0x000fe20000000000 */
[----:B------:R-:W-:Y:S02]  /*9c80*/  MOV R72, 0x1 ;  /* 0x0000000100487802 */ /* 0x000fe40000000f00 */
[C---:B------:R-:W-:Y:S02]  /*9c90*/  ISETP.GE.U32.AND P4, PT, R8.reuse, R9, PT ;  /* 0x000000090800720c */ /* 0x040fe40003f86070 */
[----:B------:R-:W-:Y:S01]  /*9ca0*/  @!P5 LOP3.LUT R7, R13, 0x7ff00000, RZ, 0xc0, !PT ;  /* 0x7ff000000d07d812 */ /* 0x000fe200078ec0ff */
[----:B------:R-:W0:Y:S03]  /*9cb0*/  MUFU.RCP64H R73, R69 ;  /* 0x0000004500497308 */ /* 0x000e260000001800 */
[----:B------:R-:W-:Y:S01]  /*9cc0*/  @!P5 ISETP.GE.U32.AND P6, PT, R8, R7, PT ;  /* 0x000000070800d20c */ /* 0x000fe20003fc6070 */
[----:B------:R-:W-:Y:S01]  /*9cd0*/  IMAD.MOV.U32 R7, RZ, RZ, 0x1ca00000 ;  /* 0x1ca00000ff077424 */ /* 0x000fe200078e00ff */
[----:B------:R-:W-:-:S04]  /*9ce0*/  @!P0 LOP3.LUT R9, R69, 0x7ff00000, RZ, 0xc0, !PT ;  /* 0x7ff0000045098812 */ /* 0x000fc800078ec0ff */
[C---:B------:R-:W-:Y:S02]  /*9cf0*/  @!P5 SEL R11, R7.reuse, 0x63400000, !P6 ;  /* 0x63400000070bd807 */ /* 0x040fe40007000000 */
[----:B------:R-:W-:Y:S02]  /*9d00*/  SEL R10, R7, 0x63400000, !P4 ;  /* 0x63400000070a7807 */ /* 0x000fe40006000000 */
[--C-:B------:R-:W-:Y:S02]  /*9d10*/  @!P5 LOP3.LUT R11, R11, 0x80000000, R71.reuse, 0xf8, !PT ;  /* 0x800000000b0bd812 */ /* 0x100fe400078ef847 */
[----:B------:R-:W-:Y:S01]  /*9d20*/  LOP3.LUT R75, R10, 0x800fffff, R71, 0xf8, !PT ;  /* 0x800fffff0a4b7812 */ /* 0x000fe200078ef847 */
[----:B------:R-:W-:Y:S01]  /*9d30*/  @!P5 IMAD.MOV.U32 R10, RZ, RZ, RZ ;  /* 0x000000ffff0ad224 */ /* 0x000fe200078e00ff */
[----:B------:R-:W-:-:S06]  /*9d40*/  @!P5 LOP3.LUT R11, R11, 0x100000, RZ, 0xfc, !PT ;  /* 0x001000000b0bd812 */ /* 0x000fcc00078efcff */
[----:B------:R-:W-:Y:S02]  /*9d50*/  @!P5 DFMA R74, R74, 2, -R10 ;  /* 0x400000004a4ad82b */ /* 0x000fe4000000080a */
[----:B0-----:R-:W-:-:S08]  /*9d60*/  DFMA R10, R72, -R68, 1 ;  /* 0x3ff00000480a742b */ /* 0x001fd00000000844 */
[----:B------:R-:W-:Y:S01]  /*9d70*/  DFMA R10, R10, R10, R10 ;  /* 0x0000000a0a0a722b */ /* 0x000fe2000000000a */
[----:B------:R-:W-:-:S07]  /*9d80*/  @!P5 LOP3.LUT R8, R75, 0x7ff00000, RZ, 0xc0, !PT ;  /* 0x7ff000004b08d812 */ /* 0x000fce00078ec0ff */
[----:B------:R-:W-:-:S08]  /*9d90*/  DFMA R72, R72, R10, R72 ;  /* 0x0000000a4848722b */ /* 0x000fd00000000048 */
[----:B------:R-:W-:-:S08]  /*9da0*/  DFMA R76, R72, -R68, 1 ;  /* 0x3ff00000484c742b */ /* 0x000fd00000000844 */
[----:B------:R-:W-:-:S08]  /*9db0*/  DFMA R76, R72, R76, R72 ;  /* 0x0000004c484c722b */ /* 0x000fd00000000048 */
[----:B------:R-:W-:-:S08]  /*9dc0*/  DMUL R10, R76, R74 ;  /* 0x0000004a4c0a7228 */ /* 0x000fd00000000000 */
[----:B------:R-:W-:-:S08]  /*9dd0*/  DFMA R72, R10, -R68, R74 ;  /* 0x800000440a48722b */ /* 0x000fd0000000004a */
[----:B------:R-:W-:Y:S01]  /*9de0*/  DFMA R72, R76, R72, R10 ;  /* 0x000000484c48722b */ /* 0x000fe2000000000a */
[----:B------:R-:W-:-:S05]  /*9df0*/  VIADD R10, R8, 0xffffffff ;  /* 0xffffffff080a7836 */ /* 0x000fca0000000000 */
[----:B------:R-:W-:Y:S01]  /*9e00*/  ISETP.GT.U32.AND P0, PT, R10, 0x7feffffe, PT ;  /* 0x7feffffe0a00780c */ /* 0x000fe20003f04070 */
[----:B------:R-:W-:-:S05]  /*9e10*/  VIADD R10, R9, 0xffffffff ;  /* 0xffffffff090a7836 */ /* 0x000fca0000000000 */
[----:B------:R-:W-:-:S13]  /*9e20*/  ISETP.GT.U32.OR P0, PT, R10, 0x7feffffe, P0 ;  /* 0x7feffffe0a00780c */ /* 0x000fda0000704470 */
[----:B------:R-:W-:Y:S05]  /*9e30*/  @P0 BRA `(.L_x_116) ;  /* 0x0000000000780947 */ /* 0x000fea0003800000 */
[----:B------:R-:W-:Y:S02]  /*9e40*/  LOP3.LUT R8, R71, 0x7ff00000, RZ, 0xc0, !PT ;  /* 0x7ff0000047087812 */ /* 0x000fe400078ec0ff */
[----:B------:R-:W-:-:S04]  /*9e50*/  LOP3.LUT R9, R13, 0x7ff00000, RZ, 0xc0, !PT ;  /* 0x7ff000000d097812 */ /* 0x000fc800078ec0ff */
[CC--:B------:R-:W-:Y:S02]  /*9e60*/  ISETP.GE.U32.AND P0, PT, R8.reuse, R9.reuse, PT ;  /* 0x000000090800720c */ /* 0x0c0fe40003f06070 */
[----:B------:R-:W-:Y:S02]  /*9e70*/  VIADDMNMX R8, R8, -R9, 0xb9600000, !PT ;  /* 0xb960000008087446 */ /* 0x000fe40007800909 */
[----:B------:R-:W-:Y:S02]  /*9e80*/  SEL R7, R7, 0x63400000, !P0 ;  /* 0x6340000007077807 */ /* 0x000fe40004000000 */
[----:B------:R-:W-:-:S05]  /*9e90*/  VIMNMX R8, PT, PT, R8, 0x46a00000, PT ;  /* 0x46a0000008087848 */ /* 0x000fca0003fe0100 */
[----:B------:R-:W-:Y:S01]  /*9ea0*/  IMAD.IADD R7, R8, 0x1, -R7 ;  /* 0x0000000108077824 */ /* 0x000fe200078e0a07 */
[----:B------:R-:W-:-:S03]  /*9eb0*/  MOV R8, RZ ;  /* 0x000000ff00087202 */ /* 0x000fc60000000f00 */
[----:B------:R-:W-:-:S06]  /*9ec0*/  VIADD R9, R7, 0x7fe00000 ;  /* 0x7fe0000007097836 */ /* 0x000fcc0000000000 */
[----:B------:R-:W-:-:S10]  /*9ed0*/  DMUL R10, R72, R8 ;  /* 0x00000008480a7228 */ /* 0x000fd40000000000 */
[----:B------:R-:W-:-:S13]  /*9ee0*/  FSETP.GTU.AND P0, PT, |R11|, 1.469367938527859385e-39, PT ;  /* 0x001000000b00780b */ /* 0x000fda0003f0c200 */
[----:B------:R-:W-:Y:S05]  /*9ef0*/  @P0 BRA `(.L_x_117) ;  /* 0x0000000000a80947 */ /* 0x000fea0003800000 */
[----:B------:R-:W-:-:S06]  /*9f00*/  DFMA R68, R72, -R68, R74 ;  /* 0x800000444844722b */ /* 0x000fcc000000004a */
[----:B------:R-:W-:-:S04]  /*9f10*/  IMAD.MOV.U32 R68, RZ, RZ, RZ ;  /* 0x000000ffff447224 */ /* 0x000fc800078e00ff */
[C---:B------:R-:W-:Y:S02]  /*9f20*/  FSETP.NEU.AND P0, PT, R69.reuse, RZ, PT ;  /* 0x000000ff4500720b */ /* 0x040fe40003f0d000 */
[----:B------:R-:W-:-:S04]  /*9f30*/  LOP3.LUT R8, R69, 0x80000000, R13, 0x48, !PT ;  /* 0x8000000045087812 */ /* 0x000fc800078e480d */
[----:B------:R-:W-:-:S07]  /*9f40*/  LOP3.LUT R69, R8, R9, RZ, 0xfc, !PT ;  /* 0x0000000908457212 */ /* 0x000fce00078efcff */
[----:B------:R-:W-:Y:S05]  /*9f50*/  @!P0 BRA `(.L_x_117) ;  /* 0x0000000000908947 */ /* 0x000fea0003800000 */
[----:B------:R-:W-:Y:S01]  /*9f60*/  IMAD.MOV R13, RZ, RZ, -R7 ;  /* 0x000000ffff0d7224 */ /* 0x000fe200078e0a07 */
[----:B------:R-:W-:Y:S01]  /*9f70*/  IADD3 R7, PT, PT, -R7, -0x43300000, RZ ;  /* 0xbcd0000007077810 */ /* 0x000fe20007ffe1ff */
[----:B------:R-:W-:-:S06]  /*9f80*/  IMAD.MOV.U32 R12, RZ, RZ, RZ ;  /* 0x000000ffff0c7224 */ /* 0x000fcc00078e00ff */
[----:B------:R-:W-:Y:S02]  /*9f90*/  DFMA R12, R10, -R12, R72 ;  /* 0x8000000c0a0c722b */ /* 0x000fe40000000048 */
[----:B------:R-:W-:-:S08]  /*9fa0*/  DMUL.RP R72, R72, R68 ;  /* 0x0000004448487228 */ /* 0x000fd00000008000 */
[----:B------:R-:W-:Y:S02]  /*9fb0*/  FSETP.NEU.AND P0, PT, |R13|, R7, PT ;  /* 0x000000070d00720b */ /* 0x000fe40003f0d200 */
[----:B------:R-:W-:Y:S02]  /*9fc0*/  LOP3.LUT R8, R73, R8, RZ, 0x3c, !PT ;  /* 0x0000000849087212 */ /* 0x000fe400078e3cff */
[----:B------:R-:W-:Y:S02]  /*9fd0*/  FSEL R7, R72, R10, !P0 ;  /* 0x0000000a48077208 */ /* 0x000fe40004000000 */
[----:B------:R-:W-:-:S03]  /*9fe0*/  FSEL R8, R8, R11, !P0 ;  /* 0x0000000b08087208 */ /* 0x000fc60004000000 */
[----:B------:R-:W-:Y:S01]  /*9ff0*/  IMAD.MOV.U32 R10, RZ, RZ, R7 ;  /* 0x000000ffff0a7224 */ /* 0x000fe200078e0007 */
[----:B------:R-:W-:Y:S01]  /*a000*/  MOV R11, R8 ;  /* 0x00000008000b7202 */ /* 0x000fe20000000f00 */
[----:B------:R-:W-:Y:S06]  /*a010*/  BRA `(.L_x_117) ;  /* 0x0000000000607947 */ /* 0x000fec0003800000 */
.L_x_116:
[----:B------:R-:W-:-:S14]  /*a020*/  DSETP.NAN.AND P0, PT, R70, R70, PT ;  /* 0x000000464600722a */ /* 0x000fdc0003f08000 */
[----:B------:R-:W-:Y:S05]  /*a030*/  @P0 BRA `(.L_x_118) ;  /* 0x00000000004c0947 */ /* 0x000fea0003800000 */
[----:B------:R-:W-:-:S14]  /*a040*/  DSETP.NAN.AND P0, PT, R12, R12, PT ;  /* 0x0000000c0c00722a */ /* 0x000fdc0003f08000 */
[----:B------:R-:W-:Y:S05]  /*a050*/  @P0 BRA `(.L_x_119) ;  /* 0x0000000000340947 */ /* 0x000fea0003800000 */
[----:B------:R-:W-:Y:S01]  /*a060*/  ISETP.NE.AND P0, PT, R8, R9, PT ;  /* 0x000000090800720c */ /* 0x000fe20003f05270 */
[----:B------:R-:W-:Y:S02]  /*a070*/  IMAD.MOV.U32 R10, RZ, RZ, 0x0 ;  /* 0x00000000ff0a7424 */ /* 0x000fe400078e00ff */
[----:B------:R-:W-:-:S10]  /*a080*/  IMAD.MOV.U32 R11, RZ, RZ, -0x80000 ;  /* 0xfff80000ff0b7424 */ /* 0x000fd400078e00ff */
[----:B------:R-:W-:Y:S05]  /*a090*/  @!P0 BRA `(.L_x_117) ;  /* 0x0000000000408947 */ /* 0x000fea0003800000 */
[----:B------:R-:W-:Y:S02]  /*a0a0*/  ISETP.NE.AND P0, PT, R8, 0x7ff00000, PT ;  /* 0x7ff000000800780c */ /* 0x000fe40003f05270 */
[----:B------:R-:W-:Y:S02]  /*a0b0*/  LOP3.LUT R7, R71, 0x80000000, R13, 0x48, !PT ;  /* 0x8000000047077812 */ /* 0x000fe400078e480d */
[----:B------:R-:W-:-:S13]  /*a0c0*/  ISETP.EQ.OR P0, PT, R9, RZ, !P0 ;  /* 0x000000ff0900720c */ /* 0x000fda0004702670 */
[----:B------:R-:W-:Y:S01]  /*a0d0*/  @P0 LOP3.LUT R8, R7, 0x7ff00000, RZ, 0xfc, !PT ;  /* 0x7ff0000007080812 */ /* 0x000fe200078efcff */
[----:B------:R-:W-:Y:S01]  /*a0e0*/  @!P0 IMAD.MOV.U32 R10, RZ, RZ, RZ ;  /* 0x000000ffff0a8224 */ /* 0x000fe200078e00ff */
[----:B------:R-:W-:Y:S01]  /*a0f0*/  @P0 MOV R10, RZ ;  /* 0x000000ff000a0202 */ /* 0x000fe20000000f00 */
[----:B------:R-:W-:Y:S02]  /*a100*/  @!P0 IMAD.MOV.U32 R11, RZ, RZ, R7 ;  /* 0x000000ffff0b8224 */ /* 0x000fe400078e0007 */
[----:B------:R-:W-:Y:S01]  /*a110*/  @P0 IMAD.MOV.U32 R11, RZ, RZ, R8 ;  /* 0x000000ffff0b0224 */ /* 0x000fe200078e0008 */
[----:B------:R-:W-:Y:S06]  /*a120*/  BRA `(.L_x_117) ;  /* 0x00000000001c7947 */ /* 0x000fec0003800000 */
.L_x_119:
[----:B------:R-:W-:Y:S01]  /*a130*/  LOP3.LUT R7, R13, 0x80000, RZ, 0xfc, !PT ;  /* 0x000800000d077812 */ /* 0x000fe200078efcff */
[----:B------:R-:W-:-:S04]  /*a140*/  IMAD.MOV.U32 R10, RZ, RZ, R12 ;  /* 0x000000ffff0a7224 */ /* 0x000fc800078e000c */
[----:B------:R-:W-:Y:S01]  /*a150*/  IMAD.MOV.U32 R11, RZ, RZ, R7 ;  /* 0x000000ffff0b7224 */ /* 0x000fe200078e0007 */
[----:B------:R-:W-:Y:S06]  /*a160*/  BRA `(.L_x_117) ;  /* 0x00000000000c7947 */ /* 0x000fec0003800000 */
.L_x_118:
[----:B------:R-:W-:Y:S01]  /*a170*/  LOP3.LUT R7, R71, 0x80000, RZ, 0xfc, !PT ;  /* 0x0008000047077812 */ /* 0x000fe200078efcff */
[----:B------:R-:W-:-:S03]  /*a180*/  IMAD.MOV.U32 R10, RZ, RZ, R70 ;  /* 0x000000ffff0a7224 */ /* 0x000fc600078e0046 */
[----:B------:R-:W-:-:S07]  /*a190*/  MOV R11, R7 ;  /* 0x00000007000b7202 */ /* 0x000fce0000000f00 */
.L_x_117:
[----:B------:R-:W-:Y:S05]  /*a1a0*/  BSYNC.RECONVERGENT B0 ;  /* 0x0000000000007941 */ /* 0x000fea0003800200 */
.L_x_115:
[----:B------:R-:W-:Y:S02]  /*a1b0*/  IMAD.MOV.U32 R8, RZ, RZ, R10 ;  /* 0x000000ffff087224 */ /* 0x000fe400078e000a */
[----:B------:R-:W-:Y:S02]  /*a1c0*/  IMAD.MOV.U32 R7, RZ, RZ, R11 ;  /* 0x000000ffff077224 */ /* 0x000fe400078e000b */
[----:B------:R-:W-:Y:S02]  /*a1d0*/  IMAD.MOV.U32 R10, RZ, RZ, R6 ;  /* 0x000000ffff0a7224 */ /* 0x000fe400078e0006 */
[----:B------:R-:W-:-:S04]  /*a1e0*/  IMAD.MOV.U32 R11, RZ, RZ, 0x0 ;  /* 0x00000000ff0b7424 */ /* 0x000fc800078e00ff */
[----:B------:R-:W-:Y:S05]  /*a1f0*/  RET.REL.NODEC R10 `(_Z23surface_redistance_stepPdPKdS1_S1_S1_S1_S1_S1_S1_S1_S1_S1_S1_iiidddi) ;  /* 0xffffff5c0a807950 */ /* 0x000fea0003c3ffff */
        .weak           $__internal_1_$__cuda_sm20_dsqrt_rn_f64_mediumpath_v1
        .type           $__internal_1_$__cuda_sm20_dsqrt_rn_f64_mediumpath_v1,@function
        .size           $__internal_1_$__cuda_sm20_dsqrt_rn_f64_mediumpath_v1,($_Z23surface_redistance_stepPdPKdS1_S1_S1_S1_S1_S1_S1_S1_S1_S1_S1_iiidddi$__internal_accurate_pow - $__internal_1_$__cuda_sm20_dsqrt_rn_f64_mediumpath_v1)
$__internal_1_$__cuda_sm20_dsqrt_rn_f64_mediumpath_v1:
[----:B------:R-:W-:Y:S01]  /*a200*/  ISETP.GE.U32.AND P0, PT, R7, -0x3400000, PT ;  /* 0xfcc000000700780c */ /* 0x000fe20003f06070 */
[----:B------:R-:W-:Y:S01]  /*a210*/  BSSY.RECONVERGENT B0, `(.L_x_120) ;  /* 0x000002e000007945 */ /* 0x000fe20003800200 */
[----:B------:R-:W-:Y:S02]  /*a220*/  LOP3.LUT R13, R13, R12, RZ, 0x3c, !PT ;  /* 0x0000000c0d0d7212 */ /* 0x000fe400078e3cff */
[----:B------:R-:W-:Y:S02]  /*a230*/  LOP3.LUT R11, R11, R10, RZ, 0x3c, !PT ;  /* 0x0000000a0b0b7212 */ /* 0x000fe400078e3cff */
[----:B------:R-:W-:Y:S02]  /*a240*/  LOP3.LUT R9, R9, R8, RZ, 0x3c, !PT ;  /* 0x0000000809097212 */ /* 0x000fe400078e3cff */
[----:B------:R-:W-:Y:S02]  /*a250*/  LOP3.LUT R12, R13, R12, RZ, 0x3c, !PT ;  /* 0x0000000c0d0c7212 */ /* 0x000fe400078e3cff */
[----:B------:R-:W-:-:S02]  /*a260*/  LOP3.LUT R10, R11, R10, RZ, 0x3c, !PT ;  /* 0x0000000a0b0a7212 */ /* 0x000fc400078e3cff */
[----:B------:R-:W-:Y:S02]  /*a270*/  LOP3.LUT R8, R9, R8, RZ, 0x3c, !PT ;  /* 0x0000000809087212 */ /* 0x000fe400078e3cff */
[----:B------:R-:W-:Y:S01]  /*a280*/  MOV R7, R6 ;  /* 0x0000000600077202 */ /* 0x000fe20000000f00 */
[----:B------:R-:W-:Y:S01]  /*a290*/  IMAD.MOV.U32 R6, RZ, RZ, R68 ;  /* 0x000000ffff067224 */ /* 0x000fe200078e0044 */
[----:B------:R-:W-:Y:S02]  /*a2a0*/  LOP3.LUT R13, R13, R12, RZ, 0x3c, !PT ;  /* 0x0000000c0d0d7212 */ /* 0x000fe400078e3cff */
[----:B------:R-:W-:Y:S02]  /*a2b0*/  LOP3.LUT R11, R11, R10, RZ, 0x3c, !PT ;  /* 0x0000000a0b0b7212 */ /* 0x000fe400078e3cff */
[----:B------:R-:W-:Y:S01]  /*a2c0*/  LOP3.LUT R9, R9, R8, RZ, 0x3c, !PT ;  /* 0x0000000809097212 */ /* 0x000fe200078e3cff */
[----:B------:R-:W-:Y:S06]  /*a2d0*/  @!P0 BRA `(.L_x_121) ;  /* 0x0000000000208947 */ /* 0x000fec0003800000 */
[----:B------:R-:W-:-:S10]  /*a2e0*/  DFMA.RM R8, R10, R6, R8 ;  /* 0x000000060a08722b */ /* 0x000fd40000004008 */
[----:B------:R-:W-:-:S05]  /*a2f0*/  IADD3 R6, P0, PT, R8, 0x1, RZ ;  /* 0x0000000108067810 */ /* 0x000fca0007f1e0ff */
[----:B------:R-:W-:-:S06]  /*a300*/  IMAD.X R7, RZ, RZ, R9, P0 ;  /* 0x000000ffff077224 */ /* 0x000fcc00000e0609 */
[----:B------:R-:W-:-:S08]  /*a310*/  DFMA.RP R12, -R8, R6, R12 ;  /* 0x00000006080c722b */ /* 0x000fd0000000810c */
[----:B------:R-:W-:-:S06]  /*a320*/  DSETP.GT.AND P0, PT, R12, RZ, PT ;  /* 0x000000ff0c00722a */ /* 0x000fcc0003f04000 */
[----:B------:R-:W-:Y:S02]  /*a330*/  FSEL R8, R6, R8, P0 ;  /* 0x0000000806087208 */ /* 0x000fe40000000000 */
[----:B------:R-:W-:Y:S01]  /*a340*/  FSEL R9, R7, R9, P0 ;  /* 0x0000000907097208 */ /* 0x000fe20000000000 */
[----:B------:R-:W-:Y:S06]  /*a350*/  BRA `(.L_x_122) ;  /* 0x0000000000647947 */ /* 0x000fec0003800000 */
.L_x_121:
[----:B------:R-:W-:-:S14]  /*a360*/  DSETP.NE.AND P0, PT, R12, RZ, PT ;  /* 0x000000ff0c00722a */ /* 0x000fdc0003f05000 */
[----:B------:R-:W-:Y:S05]  /*a370*/  @!P0 BRA `(.L_x_123) ;  /* 0x0000000000588947 */ /* 0x000fea0003800000 */
[----:B------:R-:W-:-:S13]  /*a380*/  ISETP.GE.AND P0, PT, R13, RZ, PT ;  /* 0x000000ff0d00720c */ /* 0x000fda0003f06270 */
[----:B------:R-:W-:Y:S02]  /*a390*/  @!P0 IMAD.MOV.U32 R8, RZ, RZ, 0x0 ;  /* 0x00000000ff088424 */ /* 0x000fe400078e00ff */
[----:B------:R-:W-:Y:S01]  /*a3a0*/  @!P0 IMAD.MOV.U32 R9, RZ, RZ, -0x80000 ;  /* 0xfff80000ff098424 */ /* 0x000fe200078e00ff */
[----:B------:R-:W-:Y:S06]  /*a3b0*/  @!P0 BRA `(.L_x_122) ;  /* 0x00000000004c8947 */ /* 0x000fec0003800000 */
[----:B------:R-:W-:-:S13]  /*a3c0*/  ISETP.GT.AND P0, PT, R13, 0x7fefffff, PT ;  /* 0x7fefffff0d00780c */ /* 0x000fda0003f04270 */
[----:B------:R-:W-:Y:S05]  /*a3d0*/  @P0 BRA `(.L_x_123) ;  /* 0x0000000000400947 */ /* 0x000fea0003800000 */
[----:B------:R-:W-:Y:S01]  /*a3e0*/  DMUL R12, R12, 8.11296384146066816958e+31 ;  /* 0x469000000c0c7828 */ /* 0x000fe20000000000 */
[----:B------:R-:W-:Y:S01]  /*a3f0*/  MOV R10, RZ ;  /* 0x000000ff000a7202 */ /* 0x000fe20000000f00 */
[----:B------:R-:W-:Y:S02]  /*a400*/  IMAD.MOV.U32 R6, RZ, RZ, 0x0 ;  /* 0x00000000ff067424 */ /* 0x000fe400078e00ff */
[----:B------:R-:W-:Y:S02]  /*a410*/  IMAD.MOV.U32 R7, RZ, RZ, 0x3fd80000 ;  /* 0x3fd80000ff077424 */ /* 0x000fe400078e00ff */
[----:B------:R-:W0:Y:S02]  /*a420*/  MUFU.RSQ64H R11, R13 ;  /* 0x0000000d000b7308 */ /* 0x000e240000001c00 */
[----:B0-----:R-:W-:-:S08]  /*a430*/  DMUL R8, R10, R10 ;  /* 0x0000000a0a087228 */ /* 0x001fd00000000000 */
[----:B------:R-:W-:-:S08]  /*a440*/  DFMA R8, R12, -R8, 1 ;  /* 0x3ff000000c08742b */ /* 0x000fd00000000808 */
[----:B------:R-:W-:Y:S02]  /*a450*/  DFMA R6, R8, R6, 0.5 ;  /* 0x3fe000000806742b */ /* 0x000fe40000000006 */
[----:B------:R-:W-:-:S08]  /*a460*/  DMUL R8, R10, R8 ;  /* 0x000000080a087228 */ /* 0x000fd00000000000 */
[----:B------:R-:W-:-:S08]  /*a470*/  DFMA R8, R6, R8, R10 ;  /* 0x000000080608722b */ /* 0x000fd0000000000a */
[----:B------:R-:W-:Y:S02]  /*a480*/  DMUL R6, R12, R8 ;  /* 0x000000080c067228 */ /* 0x000fe40000000000 */
[----:B------:R-:W-:-:S06]  /*a490*/  VIADD R9, R9, 0xfff00000 ;  /* 0xfff0000009097836 */ /* 0x000fcc0000000000 */
[----:B------:R-:W-:-:S08]  /*a4a0*/  DFMA R12, R6, -R6, R12 ;  /* 0x80000006060c722b */ /* 0x000fd0000000000c */
[----:B------:R-:W-:-:S10]  /*a4b0*/  DFMA R8, R8, R12, R6 ;  /* 0x0000000c0808722b */ /* 0x000fd40000000006 */
[----:B------:R-:W-:Y:S01]  /*a4c0*/  VIADD R9, R9, 0xfcb00000 ;  /* 0xfcb0000009097836 */ /* 0x000fe20000000000 */
[----:B------:R-:W-:Y:S06]  /*a4d0*/  BRA `(.L_x_122) ;  /* 0x0000000000047947 */ /* 0x000fec0003800000 */
.L_x_123:
[----:B------:R-:W-:-:S11]  /*a4e0*/  DADD R8, R12, R12 ;  /* 0x000000000c087229 */ /* 0x000fd6000000000c */
.L_x_122:
[----:B------:R-:W-:Y:S05]  /*a4f0*/  BSYNC.RECONVERGENT B0 ;  /* 0x0000000000007941 */ /* 0x000fea0003800200 */
.L_x_120:
[----:B------:R-:W-:Y:S01]  /*a500*/  MOV R7, R8 ;  /* 0x0000000800077202 */ /* 0x000fe20000000f00 */
[----:B------:R-:W-:Y:S02]  /*a510*/  IMAD.MOV.U32 R6, RZ, RZ, R9 ;  /* 0x000000ffff067224 */ /* 0x000fe400078e0009 */
[----:B------:R-:W-:Y:S02]  /*a520*/  IMAD.MOV.U32 R8, RZ, RZ, R69 ;  /* 0x000000ffff087224 */ /* 0x000fe400078e0045 */
[----:B------:R-:W-:-:S04]  /*a530*/  IMAD.MOV.U32 R9, RZ, RZ, 0x0 ;  /* 0x00000000ff097424 */ /* 0x000fc800078e00ff */
[----:B------:R-:W-:Y:S05]  /*a540*/  RET.REL.NODEC R8 `(_Z23surface_redistance_stepPdPKdS1_S1_S1_S1_S1_S1_S1_S1_S1_S1_S1_iiidddi) ;  /* 0xffffff5808ac7950 */ /* 0x000fea0003c3ffff */
        .type           $_Z23surface_redistance_stepPdPKdS1_S1_S1_S1_S1_S1_S1_S1_S1_S1_S1_iiidddi$__internal_accurate_pow,@function
        .size           $_Z23surface_redistance_stepPdPKdS1_S1_S1_S1_S1_S1_S1_S1_S1_S1_S1_iiidddi$__internal_accurate_pow,(.L_x_128 - $_Z23surface_redistance_stepPdPKdS1_S1_S1_S1_S1_S1_S1_S1_S1_S1_S1_iiidddi$__internal_accurate_pow)
$_Z23surface_redistance_stepPdPKdS1_S1_S1_S1_S1_S1_S1_S1_S1_S1_S1_iiidddi$__internal_accurate_pow:
[----:B------:R-:W-:Y:S01]  /*a550*/  ISETP.GT.U32.AND P0, PT, R55, 0xfffff, PT ;  /* 0x000fffff3700780c */ /* 0x000fe20003f04070 */
[----:B------:R-:W-:Y:S01]  /*a560*/  IMAD.MOV.U32 R6, RZ, RZ, R46 ;  /* 0x000000ffff067224 */ /* 0x000fe200078e002e */
[----:B------:R-:W-:Y:S01]  /*a570*/  MOV R7, R55 ;  /* 0x0000003700077202 */ /* 0x000fe20000000f00 */
[----:B------:R-:W-:Y:S01]  /*a580*/  IMAD.MOV.U32 R40, RZ, RZ, RZ ;  /* 0x000000ffff287224 */ /* 0x000fe200078e00ff */
[----:B------:R-:W-:Y:S01]  /*a590*/  UMOV UR6, 0x7d2cafe2 ;  /* 0x7d2cafe200067882 */ /* 0x000fe20000000000 */
[----:B------:R-:W-:Y:S01]  /*a5a0*/  UMOV UR7, 0x3eb0f5ff ;  /* 0x3eb0f5ff00077882 */ /* 0x000fe20000000000 */
[----:B------:R-:W-:Y:S01]  /*a5b0*/  UMOV UR8, 0x3b39803f ;  /* 0x3b39803f00087882 */ /* 0x000fe20000000000 */
[----:B------:R-:W-:-:S06]  /*a5c0*/  UMOV UR9, 0x3c7abc9e ;  /* 0x3c7abc9e00097882 */ /* 0x000fcc0000000000 */
[----:B------:R-:W-:Y:S01]  /*a5d0*/  @!P0 DMUL R52, R6, 1.80143985094819840000e+16 ;  /* 0x4350000006348828 */ /* 0x000fe20000000000 */
[--C-:B------:R-:W-:Y:S01]  /*a5e0*/  IMAD.MOV.U32 R6, RZ, RZ, R55.reuse ;  /* 0x000000ffff067224 */ /* 0x100fe200078e0037 */
[----:B------:R-:W-:-:S08]  /*a5f0*/  SHF.R.U32.HI R55, RZ, 0x14, R55 ;  /* 0x00000014ff377819 */ /* 0x000fd00000011637 */
[----:B------:R-:W-:Y:S01]  /*a600*/  @!P0 IMAD.MOV.U32 R6, RZ, RZ, R53 ;  /* 0x000000ffff068224 */ /* 0x000fe200078e0035 */
[----:B------:R-:W-:Y:S01]  /*a610*/  @!P0 LEA.HI R55, R53, 0xffffffca, RZ, 0xc ;  /* 0xffffffca35378811 */ /* 0x000fe200078f60ff */
[----:B------:R-:W-:-:S03]  /*a620*/  @!P0 IMAD.MOV.U32 R46, RZ, RZ, R52 ;  /* 0x000000ffff2e8224 */ /* 0x000fc600078e0034 */
[----:B------:R-:W-:-:S04]  /*a630*/  LOP3.LUT R6, R6, 0x800fffff, RZ, 0xc0, !PT ;  /* 0x800fffff06067812 */ /* 0x000fc800078ec0ff */
[----:B------:R-:W-:-:S04]  /*a640*/  LOP3.LUT R47, R6, 0x3ff00000, RZ, 0xfc, !PT ;  /* 0x3ff00000062f7812 */ /* 0x000fc800078efcff */
[----:B------:R-:W-:-:S13]  /*a650*/  ISETP.GE.U32.AND P1, PT, R47, 0x3ff6a09f, PT ;  /* 0x3ff6a09f2f00780c */ /* 0x000fda0003f26070 */
[----:B------:R-:W-:-:S05]  /*a660*/  @P1 VIADD R7, R47, 0xfff00000 ;  /* 0xfff000002f071836 */ /* 0x000fca0000000000 */
[----:B------:R-:W-:-:S06]  /*a670*/  @P1 MOV R47, R7 ;  /* 0x00000007002f1202 */ /* 0x000fcc0000000f00 */
[C---:B------:R-:W-:Y:S02]  /*a680*/  DADD R8, R46.reuse, 1 ;  /* 0x3ff000002e087429 */ /* 0x040fe40000000000 */
[----:B------:R-:W-:-:S04]  /*a690*/  DADD R46, R46, -1 ;  /* 0xbff000002e2e7429 */ /* 0x000fc80000000000 */
[----:B------:R-:W0:Y:S02]  /*a6a0*/  MUFU.RCP64H R41, R9 ;  /* 0x0000000900297308 */ /* 0x000e240000001800 */
[----:B0-----:R-:W-:-:S08]  /*a6b0*/  DFMA R6, -R8, R40, 1 ;  /* 0x3ff000000806742b */ /* 0x001fd00000000128 */
[----:B------:R-:W-:-:S08]  /*a6c0*/  DFMA R6, R6, R6, R6 ;  /* 0x000000060606722b */ /* 0x000fd00000000006 */
[----:B------:R-:W-:Y:S01]  /*a6d0*/  DFMA R40, R40, R6, R40 ;  /* 0x000000062828722b */ /* 0x000fe20000000028 */
[----:B------:R-:W-:Y:S02]  /*a6e0*/  IMAD.MOV.U32 R6, RZ, RZ, 0x41ad3b5a ;  /* 0x41ad3b5aff067424 */ /* 0x000fe400078e00ff */
[----:B------:R-:W-:-:S05]  /*a6f0*/  IMAD.MOV.U32 R7, RZ, RZ, 0x3ed0f5d2 ;  /* 0x3ed0f5d2ff077424 */ /* 0x000fca00078e00ff */
[----:B------:R-:W-:-:S08]  /*a700*/  DMUL R50, R46, R40 ;  /* 0x000000282e327228 */ /* 0x000fd00000000000 */
[----:B------:R-:W-:-:S08]  /*a710*/  DFMA R50, R46, R40, R50 ;  /* 0x000000282e32722b */ /* 0x000fd00000000032 */
[-C--:B------:R-:W-:Y:S02]  /*a720*/  DMUL R44, R50, R50.reuse ;  /* 0x00000032322c7228 */ /* 0x080fe40000000000 */
[----:B------:R-:W-:Y:S02]  /*a730*/  DADD R12, R46, -R50 ;  /* 0x000000002e0c7229 */ /* 0x000fe40000000832 */
[----:B------:R-:W-:-:S04]  /*a740*/  DMUL R8, R50, R50 ;  /* 0x0000003232087228 */ /* 0x000fc80000000000 */
[----:B------:R-:W-:Y:S01]  /*a750*/  DFMA R6, R44, UR6, R6 ;  /* 0x000000062c067c2b */ /* 0x000fe20008000006 */
[----:B------:R-:W-:Y:S01]  /*a760*/  UMOV UR6, 0x75488a3f ;  /* 0x75488a3f00067882 */ /* 0x000fe20000000000 */
[----:B------:R-:W-:Y:S01]  /*a770*/  UMOV UR7, 0x3ef3b20a ;  /* 0x3ef3b20a00077882 */ /* 0x000fe20000000000 */
[----:B------:R-:W-:-:S05]  /*a780*/  DADD R12, R12, R12 ;  /* 0x000000000c0c7229 */ /* 0x000fca000000000c */
[----:B------:R-:W-:Y:S01]  /*a790*/  DFMA R42, R44, R6, UR6 ;  /* 0x000000062c2a7e2b */ /* 0x000fe20008000006 */
[----:B------:R-:W-:Y:S01]  /*a7a0*/  UMOV UR6, 0xe4faecd5 ;  /* 0xe4faecd500067882 */ /* 0x000fe20000000000 */
[----:B------:R-:W-:Y:S01]  /*a7b0*/  UMOV UR7, 0x3f1745cd ;  /* 0x3f1745cd00077882 */ /* 0x000fe20000000000 */
[----:B------:R-:W-:-:S05]  /*a7c0*/  DFMA R12, R46, -R50, R12 ;  /* 0x800000322e0c722b */ /* 0x000fca000000000c */
[----:B------:R-:W-:Y:S01]  /*a7d0*/  DFMA R42, R44, R42, UR6 ;  /* 0x000000062c2a7e2b */ /* 0x000fe2000800002a */
[----:B------:R-:W-:Y:S01]  /*a7e0*/  UMOV UR6, 0x258a578b ;  /* 0x258a578b00067882 */ /* 0x000fe20000000000 */
[----:B------:R-:W-:Y:S01]  /*a7f0*/  UMOV UR7, 0x3f3c71c7 ;  /* 0x3f3c71c700077882 */ /* 0x000fe20000000000 */
[----:B------:R-:W-:-:S05]  /*a800*/  DMUL R12, R40, R12 ;  /* 0x0000000c280c7228 */ /* 0x000fca0000000000 */
[----:B------:R-:W-:Y:S01]  /*a810*/  DFMA R42, R44, R42, UR6 ;  /* 0x000000062c2a7e2b */ /* 0x000fe2000800002a */
[----:B------:R-:W-:Y:S01]  /*a820*/  UMOV UR6, 0x9242b910 ;  /* 0x9242b91000067882 */ /* 0x000fe20000000000 */
[----:B------:R-:W-:-:S03]  /*a830*/  UMOV UR7, 0x3f624924 ;  /* 0x3f62492400077882 */ /* 0x000fc60000000000 */
[----:B------:R-:W-:Y:S01]  /*a840*/  VIADD R47, R13, 0x100000 ;  /* 0x001000000d2f7836 */ /* 0x000fe20000000000 */
[----:B------:R-:W-:Y:S02]  /*a850*/  MOV R46, R12 ;  /* 0x0000000c002e7202 */ /* 0x000fe40000000f00 */
[----:B------:R-:W-:Y:S01]  /*a860*/  DFMA R42, R44, R42, UR6 ;  /* 0x000000062c2a7e2b */ /* 0x000fe2000800002a */
[----:B------:R-:W-:Y:S01]  /*a870*/  UMOV UR6, 0x99999dfb ;  /* 0x99999dfb00067882 */ /* 0x000fe20000000000 */
[----:B------:R-:W-:-:S06]  /*a880*/  UMOV UR7, 0x3f899999 ;  /* 0x3f89999900077882 */ /* 0x000fcc0000000000 */
[----:B------:R-:W-:Y:S01]  /*a890*/  DFMA R42, R44, R42, UR6 ;  /* 0x000000062c2a7e2b */ /* 0x000fe2000800002a */
[----:B------:R-:W-:Y:S01]  /*a8a0*/  UMOV UR6, 0x55555555 ;  /* 0x5555555500067882 */ /* 0x000fe20000000000 */
[----:B------:R-:W-:-:S06]  /*a8b0*/  UMOV UR7, 0x3fb55555 ;  /* 0x3fb5555500077882 */ /* 0x000fcc0000000000 */
[----:B------:R-:W-:-:S08]  /*a8c0*/  DFMA R6, R44, R42, UR6 ;  /* 0x000000062c067e2b */ /* 0x000fd0000800002a */
[----:B------:R-:W-:Y:S01]  /*a8d0*/  DADD R10, -R6, UR6 ;  /* 0x00000006060a7e29 */ /* 0x000fe20008000100 */
[----:B------:R-:W-:Y:S01]  /*a8e0*/  UMOV UR6, 0xb9e7b0 ;  /* 0x00b9e7b000067882 */ /* 0x000fe20000000000 */
[----:B------:R-:W-:-:S06]  /*a8f0*/  UMOV UR7, 0x3c46a4cb ;  /* 0x3c46a4cb00077882 */ /* 0x000fcc0000000000 */
[----:B------:R-:W-:Y:S02]  /*a900*/  DFMA R42, R44, R42, R10 ;  /* 0x0000002a2c2a722b */ /* 0x000fe4000000000a */
[C---:B------:R-:W-:Y:S02]  /*a910*/  DMUL R10, R50.reuse, R8 ;  /* 0x00000008320a7228 */ /* 0x040fe40000000000 */
[----:B------:R-:W-:-:S04]  /*a920*/  DFMA R44, R50, R50, -R8 ;  /* 0x00000032322c722b */ /* 0x000fc80000000808 */
[----:B------:R-:W-:Y:S01]  /*a930*/  DADD R40, R42, -UR6 ;  /* 0x800000062a287e29 */ /* 0x000fe20008000000 */
[----:B------:R-:W-:Y:S01]  /*a940*/  UMOV UR6, 0x80000000 ;  /* 0x8000000000067882 */ /* 0x000fe20000000000 */
[C---:B------:R-:W-:Y:S01]  /*a950*/  DFMA R42, R50.reuse, R8, -R10 ;  /* 0x00000008322a722b */ /* 0x040fe2000000080a */
[----:B------:R-:W-:Y:S01]  /*a960*/  UMOV UR7, 0x43300000 ;  /* 0x4330000000077882 */ /* 0x000fe20000000000 */
[----:B------:R-:W-:-:S04]  /*a970*/  DFMA R44, R50, R46, R44 ;  /* 0x0000002e322c722b */ /* 0x000fc8000000002c */
[----:B------:R-:W-:Y:S02]  /*a980*/  DADD R48, R6, R40 ;  /* 0x0000000006307229 */ /* 0x000fe40000000028 */
[----:B------:R-:W-:-:S06]  /*a990*/  DFMA R42, R12, R8, R42 ;  /* 0x000000080c2a722b */ /* 0x000fcc000000002a */
[----:B------:R-:W-:Y:S02]  /*a9a0*/  DMUL R8, R48, R10 ;  /* 0x0000000a30087228 */ /* 0x000fe40000000000 */
[----:B------:R-:W-:Y:S02]  /*a9b0*/  DFMA R42, R50, R44, R42 ;  /* 0x0000002c322a722b */ /* 0x000fe4000000002a */
[----:B------:R-:W-:-:S04]  /*a9c0*/  DADD R44, R6, -R48 ;  /* 0x00000000062c7229 */ /* 0x000fc80000000830 */
[----:B------:R-:W-:-:S04]  /*a9d0*/  DFMA R6, R48, R10, -R8 ;  /* 0x0000000a3006722b */ /* 0x000fc80000000808 */
[----:B------:R-:W-:-:S04]  /*a9e0*/  DADD R44, R40, R44 ;  /* 0x00000000282c7229 */ /* 0x000fc8000000002c */
[----:B------:R-:W-:-:S08]  /*a9f0*/  DFMA R6, R48, R42, R6 ;  /* 0x0000002a3006722b */ /* 0x000fd00000000006 */
[----:B------:R-:W-:-:S08]  /*aa00*/  DFMA R44, R44, R10, R6 ;  /* 0x0000000a2c2c722b */ /* 0x000fd00000000006 */
[----:B------:R-:W-:-:S08]  /*aa10*/  DADD R10, R8, R44 ;  /* 0x00000000080a7229 */ /* 0x000fd0000000002c */
[--C-:B------:R-:W-:Y:S02]  /*aa20*/  DADD R6, R50, R10.reuse ;  /* 0x0000000032067229 */ /* 0x100fe4000000000a */
[----:B------:R-:W-:-:S06]  /*aa30*/  DADD R8, R8, -R10 ;  /* 0x0000000008087229 */ /* 0x000fcc000000080a */
[----:B------:R-:W-:Y:S02]  /*aa40*/  DADD R50, R50, -R6 ;  /* 0x0000000032327229 */ /* 0x000fe40000000806 */
[----:B------:R-:W-:-:S06]  /*aa50*/  DADD R8, R44, R8 ;  /* 0x000000002c087229 */ /* 0x000fcc0000000008 */
[----:B------:R-:W-:Y:S01]  /*aa60*/  DADD R50, R10, R50 ;  /* 0x000000000a327229 */ /* 0x000fe20000000032 */
[C---:B------:R-:W-:Y:S02]  /*aa70*/  VIADD R10, R55.reuse, 0xfffffc01 ;  /* 0xfffffc01370a7836 */ /* 0x040fe40000000000 */
[----:B------:R-:W-:Y:S02]  /*aa80*/  @P1 VIADD R10, R55, 0xfffffc02 ;  /* 0xfffffc02370a1836 */ /* 0x000fe40000000000 */
[----:B------:R-:W-:-:S03]  /*aa90*/  IMAD.MOV.U32 R11, RZ, RZ, 0x43300000 ;  /* 0x43300000ff0b7424 */ /* 0x000fc600078e00ff */
[----:B------:R-:W-:Y:S01]  /*aaa0*/  DADD R8, R8, R50 ;  /* 0x0000000008087229 */ /* 0x000fe20000000032 */
[----:B------:R-:W-:-:S06]  /*aab0*/  LOP3.LUT R10, R10, 0x80000000, RZ, 0x3c, !PT ;  /* 0x800000000a0a7812 */ /* 0x000fcc00078e3cff */
[----:B------:R-:W-:Y:S01]  /*aac0*/  DADD R10, R10, -UR6 ;  /* 0x800000060a0a7e29 */ /* 0x000fe20008000000 */
[----:B------:R-:W-:Y:S01]  /*aad0*/  UMOV UR6, 0xfefa39ef ;  /* 0xfefa39ef00067882 */ /* 0x000fe20000000000 */
[----:B------:R-:W-:Y:S01]  /*aae0*/  DADD R40, R12, R8 ;  /* 0x000000000c287229 */ /* 0x000fe20000000008 */
[----:B------:R-:W-:-:S07]  /*aaf0*/  UMOV UR7, 0x3fe62e42 ;  /* 0x3fe62e4200077882 */ /* 0x000fce0000000000 */
[----:B------:R-:W-:-:S08]  /*ab00*/  DADD R12, R6, R40 ;  /* 0x00000000060c7229 */ /* 0x000fd00000000028 */
[--C-:B------:R-:W-:Y:S02]  /*ab10*/  DFMA R8, R10, UR6, R12.reuse ;  /* 0x000000060a087c2b */ /* 0x100fe4000800000c */
[----:B------:R-:W-:-:S06]  /*ab20*/  DADD R42, R6, -R12 ;  /* 0x00000000062a7229 */ /* 0x000fcc000000080c */
[----:B------:R-:W-:Y:S02]  /*ab30*/  DFMA R6, R10, -UR6, R8 ;  /* 0x800000060a067c2b */ /* 0x000fe40008000008 */
[----:B------:R-:W-:-:S06]  /*ab40*/  DADD R42, R40, R42 ;  /* 0x00000000282a7229 */ /* 0x000fcc000000002a */
[----:B------:R-:W-:-:S08]  /*ab50*/  DADD R6, -R12, R6 ;  /* 0x000000000c067229 */ /* 0x000fd00000000106 */
[----:B------:R-:W-:-:S08]  /*ab60*/  DADD R6, R42, -R6 ;  /* 0x000000002a067229 */ /* 0x000fd00000000806 */
[----:B------:R-:W-:-:S08]  /*ab70*/  DFMA R10, R10, UR8, R6 ;  /* 0x000000080a0a7c2b */ /* 0x000fd00008000006 */
[----:B------:R-:W-:-:S08]  /*ab80*/  DADD R6, R8, R10 ;  /* 0x0000000008067229 */ /* 0x000fd0000000000a */
[----:B------:R-:W-:Y:S02]  /*ab90*/  DADD R8, R8, -R6 ;  /* 0x0000000008087229 */ /* 0x000fe40000000806 */
[----:B------:R-:W-:-:S06]  /*aba0*/  DMUL R42, R6, 2 ;  /* 0x40000000062a7828 */ /* 0x000fcc0000000000 */
[----:B------:R-:W-:Y:S02]  /*abb0*/  DADD R10, R10, R8 ;  /* 0x000000000a0a7229 */ /* 0x000fe40000000008 */
[----:B------:R-:W-:-:S08]  /*abc0*/  DFMA R6, R6, 2, -R42 ;  /* 0x400000000606782b */ /* 0x000fd0000000082a */
[----:B------:R-:W-:Y:S01]  /*abd0*/  DFMA R10, R10, 2, R6 ;  /* 0x400000000a0a782b */ /* 0x000fe20000000006 */
[----:B------:R-:W-:Y:S01]  /*abe0*/  IMAD.MOV.U32 R6, RZ, RZ, 0x652b82fe ;  /* 0x652b82feff067424 */ /* 0x000fe200078e00ff */
[----:B------:R-:W-:-:S06]  /*abf0*/  MOV R7, 0x3ff71547 ;  /* 0x3ff7154700077802 */ /* 0x000fcc0000000f00 */
[----:B------:R-:W-:-:S08]  /*ac00*/  DADD R8, R42, R10 ;  /* 0x000000002a087229 */ /* 0x000fd0000000000a */
[----:B------:R-:W-:Y:S02]  /*ac10*/  DFMA R6, R8, R6, 6.75539944105574400000e+15 ;  /* 0x433800000806742b */ /* 0x000fe40000000006 */
[----:B------:R-:W-:-:S06]  /*ac20*/  FSETP.GEU.AND P0, PT, |R9|, 4.1917929649353027344, PT ;  /* 0x4086232b0900780b */ /* 0x000fcc0003f0e200 */
[----:B------:R-:W-:-:S08]  /*ac30*/  DADD R40, R6, -6.75539944105574400000e+15 ;  /* 0xc338000006287429 */ /* 0x000fd00000000000 */
[----:B------:R-:W-:Y:S01]  /*ac40*/  DFMA R12, R40, -UR6, R8 ;  /* 0x80000006280c7c2b */ /* 0x000fe20008000008 */
[----:B------:R-:W-:Y:S01]  /*ac50*/  UMOV UR6, 0x3b39803f ;  /* 0x3b39803f00067882 */ /* 0x000fe20000000000 */
[----:B------:R-:W-:-:S06]  /*ac60*/  UMOV UR7, 0x3c7abc9e ;  /* 0x3c7abc9e00077882 */ /* 0x000fcc0000000000 */
[----:B------:R-:W-:Y:S01]  /*ac70*/  DFMA R12, R40, -UR6, R12 ;  /* 0x80000006280c7c2b */ /* 0x000fe2000800000c */
[----:B------:R-:W-:Y:S01]  /*ac80*/  UMOV UR6, 0x69ce2bdf ;  /* 0x69ce2bdf00067882 */ /* 0x000fe20000000000 */
[----:B------:R-:W-:Y:S01]  /*ac90*/  IMAD.MOV.U32 R40, RZ, RZ, -0x35dec16 ;  /* 0xfca213eaff287424 */ /* 0x000fe200078e00ff */
[----:B------:R-:W-:Y:S01]  /*aca0*/  UMOV UR7, 0x3e5ade15 ;  /* 0x3e5ade1500077882 */ /* 0x000fe20000000000 */
[----:B------:R-:W-:-:S06]  /*acb0*/  IMAD.MOV.U32 R41, RZ, RZ, 0x3e928af3 ;  /* 0x3e928af3ff297424 */ /* 0x000fcc00078e00ff */
[----:B------:R-:W-:Y:S01]  /*acc0*/  DFMA R40, R12, UR6, R40 ;  /* 0x000000060c287c2b */ /* 0x000fe20008000028 */
[----:B------:R-:W-:Y:S01]  /*acd0*/  UMOV UR6, 0x62401315 ;  /* 0x6240131500067882 */ /* 0x000fe20000000000 */
[----:B------:R-:W-:-:S06]  /*ace0*/  UMOV UR7, 0x3ec71dee ;  /* 0x3ec71dee00077882 */ /* 0x000fcc0000000000 */
[----:B------:R-:W-:Y:S01]  /*acf0*/  DFMA R40, R12, R40, UR6 ;  /* 0x000000060c287e2b */ /* 0x000fe20008000028 */
        /* <DEDUP_REMOVED lines=20> */
[----:B------:R-:W-:-:S08]  /*ae40*/  DFMA R40, R12, R40, UR6 ;  /* 0x000000060c287e2b */ /* 0x000fd00008000028 */
[----:B------:R-:W-:-:S08]  /*ae50*/  DFMA R40, R12, R40, 1 ;  /* 0x3ff000000c28742b */ /* 0x000fd00000000028 */
[----:B------:R-:W-:Y:S02]  /*ae60*/  DFMA R40, R12, R40, 1 ;  /* 0x3ff000000c28742b */ /* 0x000fe40000000028 */
[----:B------:R-:W-:-:S08]  /*ae70*/  DADD R12, R42, -R8 ;  /* 0x000000002a0c7229 */ /* 0x000fd00000000808 */
[----:B------:R-:W-:Y:S01]  /*ae80*/  DADD R12, R10, R12 ;  /* 0x000000000a0c7229 */ /* 0x000fe2000000000c */
[----:B------:R-:W-:Y:S02]  /*ae90*/  IMAD R11, R6, 0x100000, R41 ;  /* 0x00100000060b7824 */ /* 0x000fe400078e0229 */
[----:B------:R-:W-:Y:S01]  /*aea0*/  IMAD.MOV.U32 R10, RZ, RZ, R40 ;  /* 0x000000ffff0a7224 */ /* 0x000fe200078e0028 */
[----:B------:R-:W-:Y:S07]  /*aeb0*/  @!P0 BRA `(.L_x_124) ;  /* 0x0000000000348947 */ /* 0x000fee0003800000 */
[----:B------:R-:W-:Y:S01]  /*aec0*/  FSETP.GEU.AND P1, PT, |R9|, 4.2275390625, PT ;  /* 0x408748000900780b */ /* 0x000fe20003f2e200 */
[C---:B------:R-:W-:Y:S02]  /*aed0*/  DADD R10, R8.reuse, +INF ;  /* 0x7ff00000080a7429 */ /* 0x040fe40000000000 */
[----:B------:R-:W-:-:S08]  /*aee0*/  DSETP.GEU.AND P0, PT, R8, RZ, PT ;  /* 0x000000ff0800722a */ /* 0x000fd00003f0e000 */
[----:B------:R-:W-:Y:S02]  /*aef0*/  FSEL R10, R10, RZ, P0 ;  /* 0x000000ff0a0a7208 */ /* 0x000fe40000000000 */
[----:B------:R-:W-:Y:S01]  /*af00*/  FSEL R11, R11, RZ, P0 ;  /* 0x000000ff0b0b7208 */ /* 0x000fe20000000000 */
[----:B------:R-:W-:Y:S06]  /*af10*/  @P1 BRA `(.L_x_124) ;  /* 0x00000000001c1947 */ /* 0x000fec0003800000 */
[----:B------:R-:W-:Y:S01]  /*af20*/  LEA.HI R7, R6, R6, RZ, 0x1 ;  /* 0x0000000606077211 */ /* 0x000fe200078f08ff */
[----:B------:R-:W-:-:S03]  /*af30*/  IMAD.MOV.U32 R10, RZ, RZ, RZ ;  /* 0x000000ffff0a7224 */ /* 0x000fc600078e00ff */
[----:B------:R-:W-:-:S04]  /*af40*/  SHF.R.S32.HI R7, RZ, 0x1, R7 ;  /* 0x00000001ff077819 */ /* 0x000fc80000011407 */
[----:B------:R-:W-:Y:S01]  /*af50*/  IADD3 R6, PT, PT, R6, -R7, RZ ;  /* 0x8000000706067210 */ /* 0x000fe20007ffe0ff */
[----:B------:R-:W-:-:S03]  /*af60*/  IMAD R41, R7, 0x100000, R41 ;  /* 0x0010000007297824 */ /* 0x000fc600078e0229 */
[----:B------:R-:W-:-:S06]  /*af70*/  LEA R11, R6, 0x3ff00000, 0x14 ;  /* 0x3ff00000060b7811 */ /* 0x000fcc00078ea0ff */
[----:B------:R-:W-:-:S11]  /*af80*/  DMUL R10, R40, R10 ;  /* 0x0000000a280a7228 */ /* 0x000fd60000000000 */
.L_x_124:
[----:B------:R-:W-:Y:S01]  /*af90*/  DFMA R12, R12, R10, R10 ;  /* 0x0000000a0c0c722b */ /* 0x000fe2000000000a */
[----:B------:R-:W-:Y:S01]  /*afa0*/  IMAD.MOV.U32 R55, RZ, RZ, 0x0 ;  /* 0x00000000ff377424 */ /* 0x000fe200078e00ff */
[----:B------:R-:W-:-:S08]  /*afb0*/  DSETP.NEU.AND P0, PT, |R10|, +INF , PT ;  /* 0x7ff000000a00742a */ /* 0x000fd00003f0d200 */
[----:B------:R-:W-:Y:S02]  /*afc0*/  FSEL R6, R10, R12, !P0 ;  /* 0x0000000c0a067208 */ /* 0x000fe40004000000 */
[----:B------:R-:W-:Y:S01]  /*afd0*/  FSEL R7, R11, R13, !P0 ;  /* 0x0000000d0b077208 */ /* 0x000fe20004000000 */
[----:B------:R-:W-:Y:S06]  /*afe0*/  RET.REL.NODEC R54 `(_Z23surface_redistance_stepPdPKdS1_S1_S1_S1_S1_S1_S1_S1_S1_S1_S1_iiidddi) ;  /* 0xffffff5036047950 */ /* 0x000fec0003c3ffff */
.L_x_125:
[----:B------:R-:W-:-:S00]  /*aff0*/  BRA `(.L_x_125) ;  /* 0xfffffffc00fc7947 */ /* 0x000fc0000383ffff */
[----:B------:R-:W-:-:S00]  /*b000*/  NOP ;  /* 0x0000000000007918 */ /* 0x000fc00000000000 */
[----:B------:R-:W-:-:S00]  /*b010*/  NOP ;  /* 0x0000000000007918 */ /* 0x000fc00000000000 */
[----:B------:R-:W-:-:S00]  /*b020*/  NOP ;  /* 0x0000000000007918 */ /* 0x000fc00000000000 */
[----:B------:R-:W-:-:S00]  /*b030*/  NOP ;  /* 0x0000000000007918 */ /* 0x000fc00000000000 */
[----:B------:R-:W-:-:S00]  /*b040*/  NOP ;  /* 0x0000000000007918 */ /* 0x000fc00000000000 */
[----:B------:R-:W-:-:S00]  /*b050*/  NOP ;  /* 0x0000000000007918 */ /* 0x000fc00000000000 */
[----:B------:R-:W-:-:S00]  /*b060*/  NOP ;  /* 0x0000000000007918 */ /* 0x000fc00000000000 */
[----:B------:R-:W-:-:S00]  /*b070*/  NOP ;  /* 0x0000000000007918 */ /* 0x000fc00000000000 */
.L_x_128:


//--------------------- .nv.shared.reserved.0     --------------------------
	.section	.nv.shared.reserved.0,"aw",@nobits
	.weak		__nv_reservedSMEM_offset_0_alias
	.size		__nv_reservedSMEM_offset_0_alias, 0, 64
	.other		__nv_reservedSMEM_offset_0_alias,@"STO_CUDA_RESERVED_SHARED STV_DEFAULT"
__nv_reservedSMEM_offset_0_alias:
	.zero		0
	.zero		64


//--------------------- .nv.constant0._Z23surface_redistance_stepPdPKdS1_S1_S1_S1_S1_S1_S1_S1_S1_S1_S1_iiidddi --------------------------
	.section	.nv.constant0._Z23surface_redistance_stepPdPKdS1_S1_S1_S1_S1_S1_S1_S1_S1_S1_S1_iiidddi,"a",@progbits
	.sectionflags	@""
	.align	4
.nv.constant0._Z23surface_redistance_stepPdPKdS1_S1_S1_S1_S1_S1_S1_S1_S1_S1_S1_iiidddi:
	.zero		1044


//--------------------- SYMBOLS --------------------------

	.type		.nv.reservedSmem.offset0,@object
	.size		.nv.reservedSmem.offset0,0x4
